//
// Generated by NVIDIA NVVM Compiler
//
// Compiler Build ID: CL-36424714
// Cuda compilation tools, release 13.0, V13.0.88
// Based on NVVM 20.0.0
//

.version 9.0
.target sm_100
.address_size 64

	// .globl	_Z22flashmla_decode_kernelPK6__halfS1_S1_PS_PKiiiii
.global .align 1 .b8 _ZN34_INTERNAL_d90979a7_4_k_cu_0ef1df264cuda3std3__45__cpo5beginE[1];
.global .align 1 .b8 _ZN34_INTERNAL_d90979a7_4_k_cu_0ef1df264cuda3std3__45__cpo3endE[1];
.global .align 1 .b8 _ZN34_INTERNAL_d90979a7_4_k_cu_0ef1df264cuda3std3__45__cpo6cbeginE[1];
.global .align 1 .b8 _ZN34_INTERNAL_d90979a7_4_k_cu_0ef1df264cuda3std3__45__cpo4cendE[1];
.global .align 1 .b8 _ZN34_INTERNAL_d90979a7_4_k_cu_0ef1df264cuda3std3__45__cpo6rbeginE[1];
.global .align 1 .b8 _ZN34_INTERNAL_d90979a7_4_k_cu_0ef1df264cuda3std3__45__cpo4rendE[1];
.global .align 1 .b8 _ZN34_INTERNAL_d90979a7_4_k_cu_0ef1df264cuda3std3__45__cpo7crbeginE[1];
.global .align 1 .b8 _ZN34_INTERNAL_d90979a7_4_k_cu_0ef1df264cuda3std3__45__cpo5crendE[1];
.global .align 1 .b8 _ZN34_INTERNAL_d90979a7_4_k_cu_0ef1df264cuda3std3__436_GLOBAL__N__d90979a7_4_k_cu_0ef1df266ignoreE[1];
.global .align 1 .b8 _ZN34_INTERNAL_d90979a7_4_k_cu_0ef1df264cuda3std3__419piecewise_constructE[1];
.global .align 1 .b8 _ZN34_INTERNAL_d90979a7_4_k_cu_0ef1df264cuda3std3__48in_placeE[1];
.global .align 1 .b8 _ZN34_INTERNAL_d90979a7_4_k_cu_0ef1df264cuda3std3__420unreachable_sentinelE[1];
.global .align 1 .b8 _ZN34_INTERNAL_d90979a7_4_k_cu_0ef1df264cuda3std3__47nulloptE[1];
.global .align 1 .b8 _ZN34_INTERNAL_d90979a7_4_k_cu_0ef1df264cuda3std3__48unexpectE[1];
.global .align 1 .b8 _ZN34_INTERNAL_d90979a7_4_k_cu_0ef1df264cuda3std6ranges3__45__cpo4swapE[1];
.global .align 1 .b8 _ZN34_INTERNAL_d90979a7_4_k_cu_0ef1df264cuda3std6ranges3__45__cpo9iter_moveE[1];
.global .align 1 .b8 _ZN34_INTERNAL_d90979a7_4_k_cu_0ef1df264cuda3std6ranges3__45__cpo5beginE[1];
.global .align 1 .b8 _ZN34_INTERNAL_d90979a7_4_k_cu_0ef1df264cuda3std6ranges3__45__cpo3endE[1];
.global .align 1 .b8 _ZN34_INTERNAL_d90979a7_4_k_cu_0ef1df264cuda3std6ranges3__45__cpo6cbeginE[1];
.global .align 1 .b8 _ZN34_INTERNAL_d90979a7_4_k_cu_0ef1df264cuda3std6ranges3__45__cpo4cendE[1];
.global .align 1 .b8 _ZN34_INTERNAL_d90979a7_4_k_cu_0ef1df264cuda3std6ranges3__45__cpo7advanceE[1];
.global .align 1 .b8 _ZN34_INTERNAL_d90979a7_4_k_cu_0ef1df264cuda3std6ranges3__45__cpo9iter_swapE[1];
.global .align 1 .b8 _ZN34_INTERNAL_d90979a7_4_k_cu_0ef1df264cuda3std6ranges3__45__cpo4nextE[1];
.global .align 1 .b8 _ZN34_INTERNAL_d90979a7_4_k_cu_0ef1df264cuda3std6ranges3__45__cpo4prevE[1];
.global .align 1 .b8 _ZN34_INTERNAL_d90979a7_4_k_cu_0ef1df264cuda3std6ranges3__45__cpo4dataE[1];
.global .align 1 .b8 _ZN34_INTERNAL_d90979a7_4_k_cu_0ef1df264cuda3std6ranges3__45__cpo5cdataE[1];
.global .align 1 .b8 _ZN34_INTERNAL_d90979a7_4_k_cu_0ef1df264cuda3std6ranges3__45__cpo4sizeE[1];
.global .align 1 .b8 _ZN34_INTERNAL_d90979a7_4_k_cu_0ef1df264cuda3std6ranges3__45__cpo5ssizeE[1];
.global .align 1 .b8 _ZN34_INTERNAL_d90979a7_4_k_cu_0ef1df264cuda3std6ranges3__45__cpo8distanceE[1];
.global .align 1 .b8 _ZN34_INTERNAL_d90979a7_4_k_cu_0ef1df266thrust24THRUST_300001_SM_1000_NS6system6detail10sequential3seqE[1];
.global .align 1 .b8 _ZN34_INTERNAL_d90979a7_4_k_cu_0ef1df266thrust24THRUST_300001_SM_1000_NS12placeholders2_1E[1];
.global .align 1 .b8 _ZN34_INTERNAL_d90979a7_4_k_cu_0ef1df266thrust24THRUST_300001_SM_1000_NS12placeholders2_2E[1];
.global .align 1 .b8 _ZN34_INTERNAL_d90979a7_4_k_cu_0ef1df266thrust24THRUST_300001_SM_1000_NS12placeholders2_3E[1];
.global .align 1 .b8 _ZN34_INTERNAL_d90979a7_4_k_cu_0ef1df266thrust24THRUST_300001_SM_1000_NS12placeholders2_4E[1];
.global .align 1 .b8 _ZN34_INTERNAL_d90979a7_4_k_cu_0ef1df266thrust24THRUST_300001_SM_1000_NS12placeholders2_5E[1];
.global .align 1 .b8 _ZN34_INTERNAL_d90979a7_4_k_cu_0ef1df266thrust24THRUST_300001_SM_1000_NS12placeholders2_6E[1];
.global .align 1 .b8 _ZN34_INTERNAL_d90979a7_4_k_cu_0ef1df266thrust24THRUST_300001_SM_1000_NS12placeholders2_7E[1];
.global .align 1 .b8 _ZN34_INTERNAL_d90979a7_4_k_cu_0ef1df266thrust24THRUST_300001_SM_1000_NS12placeholders2_8E[1];
.global .align 1 .b8 _ZN34_INTERNAL_d90979a7_4_k_cu_0ef1df266thrust24THRUST_300001_SM_1000_NS12placeholders2_9E[1];
.global .align 1 .b8 _ZN34_INTERNAL_d90979a7_4_k_cu_0ef1df266thrust24THRUST_300001_SM_1000_NS12placeholders3_10E[1];
.extern .shared .align 16 .b8 shared_mem[];

.visible .entry _Z22flashmla_decode_kernelPK6__halfS1_S1_PS_PKiiiii(
	.param .u64 .ptr .align 1 _Z22flashmla_decode_kernelPK6__halfS1_S1_PS_PKiiiii_param_0,
	.param .u64 .ptr .align 1 _Z22flashmla_decode_kernelPK6__halfS1_S1_PS_PKiiiii_param_1,
	.param .u64 .ptr .align 1 _Z22flashmla_decode_kernelPK6__halfS1_S1_PS_PKiiiii_param_2,
	.param .u64 .ptr .align 1 _Z22flashmla_decode_kernelPK6__halfS1_S1_PS_PKiiiii_param_3,
	.param .u64 .ptr .align 1 _Z22flashmla_decode_kernelPK6__halfS1_S1_PS_PKiiiii_param_4,
	.param .u32 _Z22flashmla_decode_kernelPK6__halfS1_S1_PS_PKiiiii_param_5,
	.param .u32 _Z22flashmla_decode_kernelPK6__halfS1_S1_PS_PKiiiii_param_6,
	.param .u32 _Z22flashmla_decode_kernelPK6__halfS1_S1_PS_PKiiiii_param_7,
	.param .u32 _Z22flashmla_decode_kernelPK6__halfS1_S1_PS_PKiiiii_param_8
)
{
	.reg .pred 	%p<97>;
	.reg .b16 	%rs<1629>;
	.reg .b32 	%r<437>;
	.reg .b32 	%f<70>;
	.reg .b64 	%rd<46>;

	ld.param.u64 	%rd10, [_Z22flashmla_decode_kernelPK6__halfS1_S1_PS_PKiiiii_param_0];
	ld.param.u64 	%rd12, [_Z22flashmla_decode_kernelPK6__halfS1_S1_PS_PKiiiii_param_1];
	ld.param.u64 	%rd13, [_Z22flashmla_decode_kernelPK6__halfS1_S1_PS_PKiiiii_param_2];
	ld.param.u64 	%rd14, [_Z22flashmla_decode_kernelPK6__halfS1_S1_PS_PKiiiii_param_3];
	ld.param.u64 	%rd11, [_Z22flashmla_decode_kernelPK6__halfS1_S1_PS_PKiiiii_param_4];
	ld.param.u32 	%r91, [_Z22flashmla_decode_kernelPK6__halfS1_S1_PS_PKiiiii_param_5];
	ld.param.u32 	%r88, [_Z22flashmla_decode_kernelPK6__halfS1_S1_PS_PKiiiii_param_6];
	ld.param.u32 	%r89, [_Z22flashmla_decode_kernelPK6__halfS1_S1_PS_PKiiiii_param_7];
	ld.param.u32 	%r90, [_Z22flashmla_decode_kernelPK6__halfS1_S1_PS_PKiiiii_param_8];
	cvta.to.global.u64 	%rd1, %rd12;
	cvta.to.global.u64 	%rd2, %rd13;
	cvta.to.global.u64 	%rd3, %rd14;
	mov.u32 	%r407, %tid.x;
	and.b32  	%r2, %r407, 31;
	mov.u32 	%r3, %ctaid.x;
	div.u32 	%r4, %r3, %r88;
	setp.ge.s32 	%p1, %r4, %r91;
	@%p1 bra 	$L__BB0_139;
	cvta.to.global.u64 	%rd15, %rd11;
	mul.wide.u32 	%rd16, %r4, 4;
	add.s64 	%rd17, %rd15, %rd16;
	ld.global.nc.u32 	%r5, [%rd17];
	mul.lo.s32 	%r6, %r89, %r88;
	mul.lo.s32 	%r92, %r6, %r4;
	rem.u32 	%r93, %r3, %r88;
	mul.lo.s32 	%r94, %r93, %r89;
	add.s32 	%r7, %r92, %r94;
	mad.lo.s32 	%r8, %r92, %r90, %r94;
	setp.ge.s32 	%p2, %r407, %r89;
	@%p2 bra 	$L__BB0_4;
	mov.u32 	%r9, %ntid.x;
	cvta.to.global.u64 	%rd4, %rd10;
$L__BB0_3:
	shl.b32 	%r95, %r407, 1;
	mov.u32 	%r96, shared_mem;
	add.s32 	%r97, %r96, %r95;
	add.s32 	%r98, %r407, %r7;
	mul.wide.s32 	%rd18, %r98, 2;
	add.s64 	%rd19, %rd4, %rd18;
	ld.global.nc.u16 	%rs186, [%rd19];
	st.shared.u16 	[%r97], %rs186;
	add.s32 	%r407, %r407, %r9;
	setp.lt.s32 	%p3, %r407, %r89;
	@%p3 bra 	$L__BB0_3;
$L__BB0_4:
	shl.b32 	%r99, %r89, 1;
	mov.u32 	%r100, shared_mem;
	add.s32 	%r12, %r100, %r99;
	bar.sync 	0;
	mov.f32 	%f11, 0fCE6E6B28;
	// begin inline asm
	{  cvt.rn.f16.f32 %rs1553, %f11;}

	// end inline asm
	setp.ge.s32 	%p4, %r2, %r5;
	@%p4 bra 	$L__BB0_43;
	mov.f32 	%f12, 0f00000000;
	// begin inline asm
	{  cvt.rn.f16.f32 %rs188, %f12;}

	// end inline asm
	setp.lt.s32 	%p5, %r89, 1;
	cvt.rn.f32.s32 	%f17, %r89;
	sqrt.rn.f32 	%f13, %f17;
	// begin inline asm
	{  cvt.rn.f16.f32 %rs189, %f13;}

	// end inline asm
	// begin inline asm
	{  cvt.f32.f16 %f14, %rs189;}

	// end inline asm
	// begin inline asm
	{rcp.approx.ftz.f32 %f15, %f14;
}
	// end inline asm
	neg.f32 	%f2, %f14;
	@%p5 bra 	$L__BB0_22;
	add.s32 	%r109, %r89, -1;
	shr.u32 	%r110, %r109, 2;
	add.s32 	%r111, %r110, 1;
	and.b32  	%r13, %r111, 7;
	mov.u32 	%r408, %r2;
$L__BB0_7:
	setp.lt.u32 	%p20, %r89, 29;
	mad.lo.s32 	%r15, %r6, %r408, %r8;
	mov.b32 	%r411, 0;
	mov.u16 	%rs1548, %rs188;
	@%p20 bra 	$L__BB0_10;
	mov.b32 	%r411, 0;
	mov.u16 	%rs1548, %rs188;
	mov.u32 	%r410, %r411;
$L__BB0_9:
	.pragma "nounroll";
	shl.b32 	%r114, %r411, 1;
	mov.u32 	%r115, shared_mem;
	add.s32 	%r116, %r115, %r114;
	add.s32 	%r117, %r15, %r411;
	mul.wide.s32 	%rd20, %r117, 2;
	add.s64 	%rd21, %rd1, %rd20;
	ld.shared.v4.b32 	{%r118, %r119, %r120, %r121}, [%r116];
	mov.b32 	{%rs267, %rs271}, %r121;
	mov.b32 	{%rs259, %rs263}, %r120;
	mov.b32 	{%rs251, %rs255}, %r119;
	mov.b32 	{%rs243, %rs247}, %r118;
	ld.global.nc.u16 	%rs244, [%rd21];
	ld.global.nc.u16 	%rs248, [%rd21+2];
	ld.global.nc.u16 	%rs252, [%rd21+4];
	ld.global.nc.u16 	%rs256, [%rd21+6];
	// begin inline asm
	{fma.rn.f16 %rs242,%rs243,%rs244,%rs1548;
}
	// end inline asm
	// begin inline asm
	{fma.rn.f16 %rs246,%rs247,%rs248,%rs242;
}
	// end inline asm
	// begin inline asm
	{fma.rn.f16 %rs250,%rs251,%rs252,%rs246;
}
	// end inline asm
	// begin inline asm
	{fma.rn.f16 %rs254,%rs255,%rs256,%rs250;
}
	// end inline asm
	ld.global.nc.u16 	%rs260, [%rd21+8];
	ld.global.nc.u16 	%rs264, [%rd21+10];
	ld.global.nc.u16 	%rs268, [%rd21+12];
	ld.global.nc.u16 	%rs272, [%rd21+14];
	// begin inline asm
	{fma.rn.f16 %rs258,%rs259,%rs260,%rs254;
}
	// end inline asm
	// begin inline asm
	{fma.rn.f16 %rs262,%rs263,%rs264,%rs258;
}
	// end inline asm
	// begin inline asm
	{fma.rn.f16 %rs266,%rs267,%rs268,%rs262;
}
	// end inline asm
	// begin inline asm
	{fma.rn.f16 %rs270,%rs271,%rs272,%rs266;
}
	// end inline asm
	ld.shared.v4.b32 	{%r122, %r123, %r124, %r125}, [%r116+16];
	mov.b32 	{%rs299, %rs303}, %r125;
	mov.b32 	{%rs291, %rs295}, %r124;
	mov.b32 	{%rs283, %rs287}, %r123;
	mov.b32 	{%rs275, %rs279}, %r122;
	ld.global.nc.u16 	%rs276, [%rd21+16];
	ld.global.nc.u16 	%rs280, [%rd21+18];
	ld.global.nc.u16 	%rs284, [%rd21+20];
	ld.global.nc.u16 	%rs288, [%rd21+22];
	// begin inline asm
	{fma.rn.f16 %rs274,%rs275,%rs276,%rs270;
}
	// end inline asm
	// begin inline asm
	{fma.rn.f16 %rs278,%rs279,%rs280,%rs274;
}
	// end inline asm
	// begin inline asm
	{fma.rn.f16 %rs282,%rs283,%rs284,%rs278;
}
	// end inline asm
	// begin inline asm
	{fma.rn.f16 %rs286,%rs287,%rs288,%rs282;
}
	// end inline asm
	ld.global.nc.u16 	%rs292, [%rd21+24];
	ld.global.nc.u16 	%rs296, [%rd21+26];
	ld.global.nc.u16 	%rs300, [%rd21+28];
	ld.global.nc.u16 	%rs304, [%rd21+30];
	// begin inline asm
	{fma.rn.f16 %rs290,%rs291,%rs292,%rs286;
}
	// end inline asm
	// begin inline asm
	{fma.rn.f16 %rs294,%rs295,%rs296,%rs290;
}
	// end inline asm
	// begin inline asm
	{fma.rn.f16 %rs298,%rs299,%rs300,%rs294;
}
	// end inline asm
	// begin inline asm
	{fma.rn.f16 %rs302,%rs303,%rs304,%rs298;
}
	// end inline asm
	ld.shared.v4.b32 	{%r126, %r127, %r128, %r129}, [%r116+32];
	mov.b32 	{%rs331, %rs335}, %r129;
	mov.b32 	{%rs323, %rs327}, %r128;
	mov.b32 	{%rs315, %rs319}, %r127;
	mov.b32 	{%rs307, %rs311}, %r126;
	ld.global.nc.u16 	%rs308, [%rd21+32];
	ld.global.nc.u16 	%rs312, [%rd21+34];
	ld.global.nc.u16 	%rs316, [%rd21+36];
	ld.global.nc.u16 	%rs320, [%rd21+38];
	// begin inline asm
	{fma.rn.f16 %rs306,%rs307,%rs308,%rs302;
}
	// end inline asm
	// begin inline asm
	{fma.rn.f16 %rs310,%rs311,%rs312,%rs306;
}
	// end inline asm
	// begin inline asm
	{fma.rn.f16 %rs314,%rs315,%rs316,%rs310;
}
	// end inline asm
	// begin inline asm
	{fma.rn.f16 %rs318,%rs319,%rs320,%rs314;
}
	// end inline asm
	ld.global.nc.u16 	%rs324, [%rd21+40];
	ld.global.nc.u16 	%rs328, [%rd21+42];
	ld.global.nc.u16 	%rs332, [%rd21+44];
	ld.global.nc.u16 	%rs336, [%rd21+46];
	// begin inline asm
	{fma.rn.f16 %rs322,%rs323,%rs324,%rs318;
}
	// end inline asm
	// begin inline asm
	{fma.rn.f16 %rs326,%rs327,%rs328,%rs322;
}
	// end inline asm
	// begin inline asm
	{fma.rn.f16 %rs330,%rs331,%rs332,%rs326;
}
	// end inline asm
	// begin inline asm
	{fma.rn.f16 %rs334,%rs335,%rs336,%rs330;
}
	// end inline asm
	ld.shared.v4.b32 	{%r130, %r131, %r132, %r133}, [%r116+48];
	mov.b32 	{%rs363, %rs367}, %r133;
	mov.b32 	{%rs355, %rs359}, %r132;
	mov.b32 	{%rs347, %rs351}, %r131;
	mov.b32 	{%rs339, %rs343}, %r130;
	ld.global.nc.u16 	%rs340, [%rd21+48];
	ld.global.nc.u16 	%rs344, [%rd21+50];
	ld.global.nc.u16 	%rs348, [%rd21+52];
	ld.global.nc.u16 	%rs352, [%rd21+54];
	// begin inline asm
	{fma.rn.f16 %rs338,%rs339,%rs340,%rs334;
}
	// end inline asm
	// begin inline asm
	{fma.rn.f16 %rs342,%rs343,%rs344,%rs338;
}
	// end inline asm
	// begin inline asm
	{fma.rn.f16 %rs346,%rs347,%rs348,%rs342;
}
	// end inline asm
	// begin inline asm
	{fma.rn.f16 %rs350,%rs351,%rs352,%rs346;
}
	// end inline asm
	ld.global.nc.u16 	%rs356, [%rd21+56];
	ld.global.nc.u16 	%rs360, [%rd21+58];
	ld.global.nc.u16 	%rs364, [%rd21+60];
	ld.global.nc.u16 	%rs368, [%rd21+62];
	// begin inline asm
	{fma.rn.f16 %rs354,%rs355,%rs356,%rs350;
}
	// end inline asm
	// begin inline asm
	{fma.rn.f16 %rs358,%rs359,%rs360,%rs354;
}
	// end inline asm
	// begin inline asm
	{fma.rn.f16 %rs362,%rs363,%rs364,%rs358;
}
	// end inline asm
	// begin inline asm
	{fma.rn.f16 %rs1548,%rs367,%rs368,%rs362;
}
	// end inline asm
	add.s32 	%r411, %r411, 32;
	add.s32 	%r410, %r410, 8;
	add.s32 	%r134, %r89, -1;
	shr.u32 	%r135, %r134, 2;
	add.s32 	%r136, %r135, 1;
	and.b32  	%r137, %r136, 2147483640;
	setp.eq.s32 	%p21, %r410, %r137;
	@%p21 bra 	$L__BB0_10;
	bra.uni 	$L__BB0_9;
$L__BB0_10:
	setp.eq.s32 	%p22, %r13, 0;
	@%p22 bra 	$L__BB0_18;
	add.s32 	%r138, %r13, -1;
	setp.lt.u32 	%p23, %r138, 3;
	@%p23 bra 	$L__BB0_13;
	shl.b32 	%r139, %r411, 1;
	mov.u32 	%r140, shared_mem;
	add.s32 	%r141, %r140, %r139;
	add.s32 	%r142, %r15, %r411;
	mul.wide.s32 	%rd22, %r142, 2;
	add.s64 	%rd23, %rd1, %rd22;
	ld.shared.v4.u16 	{%rs372, %rs376, %rs380, %rs384}, [%r141];
	ld.global.nc.u16 	%rs373, [%rd23];
	ld.global.nc.u16 	%rs377, [%rd23+2];
	ld.global.nc.u16 	%rs381, [%rd23+4];
	ld.global.nc.u16 	%rs385, [%rd23+6];
	// begin inline asm
	{fma.rn.f16 %rs371,%rs372,%rs373,%rs1548;
}
	// end inline asm
	// begin inline asm
	{fma.rn.f16 %rs375,%rs376,%rs377,%rs371;
}
	// end inline asm
	// begin inline asm
	{fma.rn.f16 %rs379,%rs380,%rs381,%rs375;
}
	// end inline asm
	// begin inline asm
	{fma.rn.f16 %rs383,%rs384,%rs385,%rs379;
}
	// end inline asm
	ld.shared.v4.u16 	{%rs388, %rs392, %rs396, %rs400}, [%r141+8];
	ld.global.nc.u16 	%rs389, [%rd23+8];
	ld.global.nc.u16 	%rs393, [%rd23+10];
	ld.global.nc.u16 	%rs397, [%rd23+12];
	ld.global.nc.u16 	%rs401, [%rd23+14];
	// begin inline asm
	{fma.rn.f16 %rs387,%rs388,%rs389,%rs383;
}
	// end inline asm
	// begin inline asm
	{fma.rn.f16 %rs391,%rs392,%rs393,%rs387;
}
	// end inline asm
	// begin inline asm
	{fma.rn.f16 %rs395,%rs396,%rs397,%rs391;
}
	// end inline asm
	// begin inline asm
	{fma.rn.f16 %rs399,%rs400,%rs401,%rs395;
}
	// end inline asm
	ld.shared.v4.u16 	{%rs404, %rs408, %rs412, %rs416}, [%r141+16];
	ld.global.nc.u16 	%rs405, [%rd23+16];
	ld.global.nc.u16 	%rs409, [%rd23+18];
	ld.global.nc.u16 	%rs413, [%rd23+20];
	ld.global.nc.u16 	%rs417, [%rd23+22];
	// begin inline asm
	{fma.rn.f16 %rs403,%rs404,%rs405,%rs399;
}
	// end inline asm
	// begin inline asm
	{fma.rn.f16 %rs407,%rs408,%rs409,%rs403;
}
	// end inline asm
	// begin inline asm
	{fma.rn.f16 %rs411,%rs412,%rs413,%rs407;
}
	// end inline asm
	// begin inline asm
	{fma.rn.f16 %rs415,%rs416,%rs417,%rs411;
}
	// end inline asm
	ld.shared.v4.u16 	{%rs420, %rs424, %rs428, %rs432}, [%r141+24];
	ld.global.nc.u16 	%rs421, [%rd23+24];
	ld.global.nc.u16 	%rs425, [%rd23+26];
	ld.global.nc.u16 	%rs429, [%rd23+28];
	ld.global.nc.u16 	%rs433, [%rd23+30];
	// begin inline asm
	{fma.rn.f16 %rs419,%rs420,%rs421,%rs415;
}
	// end inline asm
	// begin inline asm
	{fma.rn.f16 %rs423,%rs424,%rs425,%rs419;
}
	// end inline asm
	// begin inline asm
	{fma.rn.f16 %rs427,%rs428,%rs429,%rs423;
}
	// end inline asm
	// begin inline asm
	{fma.rn.f16 %rs1548,%rs432,%rs433,%rs427;
}
	// end inline asm
	add.s32 	%r411, %r411, 16;
$L__BB0_13:
	add.s32 	%r143, %r89, -1;
	shr.u32 	%r144, %r143, 2;
	add.s32 	%r145, %r144, 1;
	and.b32  	%r146, %r145, 3;
	setp.eq.s32 	%p24, %r146, 0;
	@%p24 bra 	$L__BB0_18;
	and.b32  	%r148, %r143, 12;
	setp.eq.s32 	%p25, %r148, 0;
	@%p25 bra 	$L__BB0_16;
	shl.b32 	%r149, %r411, 1;
	mov.u32 	%r150, shared_mem;
	add.s32 	%r151, %r150, %r149;
	add.s32 	%r152, %r15, %r411;
	mul.wide.s32 	%rd24, %r152, 2;
	add.s64 	%rd25, %rd1, %rd24;
	ld.shared.v4.u16 	{%rs437, %rs441, %rs445, %rs449}, [%r151];
	ld.global.nc.u16 	%rs438, [%rd25];
	ld.global.nc.u16 	%rs442, [%rd25+2];
	ld.global.nc.u16 	%rs446, [%rd25+4];
	ld.global.nc.u16 	%rs450, [%rd25+6];
	// begin inline asm
	{fma.rn.f16 %rs436,%rs437,%rs438,%rs1548;
}
	// end inline asm
	// begin inline asm
	{fma.rn.f16 %rs440,%rs441,%rs442,%rs436;
}
	// end inline asm
	// begin inline asm
	{fma.rn.f16 %rs444,%rs445,%rs446,%rs440;
}
	// end inline asm
	// begin inline asm
	{fma.rn.f16 %rs448,%rs449,%rs450,%rs444;
}
	// end inline asm
	ld.shared.v4.u16 	{%rs453, %rs457, %rs461, %rs465}, [%r151+8];
	ld.global.nc.u16 	%rs454, [%rd25+8];
	ld.global.nc.u16 	%rs458, [%rd25+10];
	ld.global.nc.u16 	%rs462, [%rd25+12];
	ld.global.nc.u16 	%rs466, [%rd25+14];
	// begin inline asm
	{fma.rn.f16 %rs452,%rs453,%rs454,%rs448;
}
	// end inline asm
	// begin inline asm
	{fma.rn.f16 %rs456,%rs457,%rs458,%rs452;
}
	// end inline asm
	// begin inline asm
	{fma.rn.f16 %rs460,%rs461,%rs462,%rs456;
}
	// end inline asm
	// begin inline asm
	{fma.rn.f16 %rs1548,%rs465,%rs466,%rs460;
}
	// end inline asm
	add.s32 	%r411, %r411, 8;
$L__BB0_16:
	add.s32 	%r153, %r89, -1;
	and.b32  	%r154, %r153, 4;
	setp.ne.s32 	%p26, %r154, 0;
	@%p26 bra 	$L__BB0_18;
	shl.b32 	%r155, %r411, 1;
	mov.u32 	%r156, shared_mem;
	add.s32 	%r157, %r156, %r155;
	add.s32 	%r158, %r15, %r411;
	mul.wide.s32 	%rd26, %r158, 2;
	add.s64 	%rd27, %rd1, %rd26;
	ld.shared.v4.u16 	{%rs469, %rs473, %rs477, %rs481}, [%r157];
	ld.global.nc.u16 	%rs470, [%rd27];
	ld.global.nc.u16 	%rs474, [%rd27+2];
	ld.global.nc.u16 	%rs478, [%rd27+4];
	ld.global.nc.u16 	%rs482, [%rd27+6];
	// begin inline asm
	{fma.rn.f16 %rs468,%rs469,%rs470,%rs1548;
}
	// end inline asm
	// begin inline asm
	{fma.rn.f16 %rs472,%rs473,%rs474,%rs468;
}
	// end inline asm
	// begin inline asm
	{fma.rn.f16 %rs476,%rs477,%rs478,%rs472;
}
	// end inline asm
	// begin inline asm
	{fma.rn.f16 %rs1548,%rs481,%rs482,%rs476;
}
	// end inline asm
$L__BB0_18:
	// begin inline asm
	{  cvt.f32.f16 %f29, %rs1548;}

	// end inline asm
	mul.f32 	%f30, %f29, %f15;
	// begin inline asm
	{  cvt.rn.f16.f32 %rs1541, %f30;}

	// end inline asm
	// begin inline asm
	{abs.f16 %rs486,%rs1541;
}
	// end inline asm
	mov.b16 	%rs490, 143;
	// begin inline asm
	{ .reg .pred __$temp3;
  setp.lt.f16  __$temp3, %rs486, %rs490;
  selp.u16 %rs488, 1, 0, __$temp3;}
	// end inline asm
	setp.eq.s16 	%p27, %rs488, 0;
	@%p27 bra 	$L__BB0_21;
	// begin inline asm
	{ .reg .pred __$temp3;
  setp.lt.f16  __$temp3, %rs188, %rs486;
  selp.u16 %rs491, 1, 0, __$temp3;}
	// end inline asm
	setp.eq.s16 	%p28, %rs491, 0;
	@%p28 bra 	$L__BB0_21;
	fma.rn.f32 	%f32, %f2, %f30, %f29;
	fma.rn.f32 	%f31, %f15, %f32, %f30;
	// begin inline asm
	{  cvt.rn.f16.f32 %rs1541, %f31;}

	// end inline asm
$L__BB0_21:
	shl.b32 	%r159, %r408, 1;
	add.s32 	%r160, %r12, %r159;
	st.shared.u16 	[%r160], %rs1541;
	// begin inline asm
	{max.f16 %rs1553,%rs1553,%rs1541;
}
	// end inline asm
	add.s32 	%r408, %r408, 32;
	setp.lt.s32 	%p29, %r408, %r5;
	@%p29 bra 	$L__BB0_7;
	bra.uni 	$L__BB0_43;
$L__BB0_22:
	not.b32 	%r101, %r2;
	add.s32 	%r26, %r5, %r101;
	and.b32  	%r102, %r26, 96;
	setp.eq.s32 	%p6, %r102, 96;
	mov.u32 	%r416, %r2;
	@%p6 bra 	$L__BB0_28;
	// begin inline asm
	{  cvt.f32.f16 %f18, %rs188;}

	// end inline asm
	mul.f32 	%f19, %f18, %f15;
	// begin inline asm
	{  cvt.rn.f16.f32 %rs193, %f19;}

	// end inline asm
	// begin inline asm
	{abs.f16 %rs194,%rs193;
}
	// end inline asm
	mov.b16 	%rs198, 143;
	// begin inline asm
	{ .reg .pred __$temp3;
  setp.lt.f16  __$temp3, %rs194, %rs198;
  selp.u16 %rs196, 1, 0, __$temp3;}
	// end inline asm
	fma.rn.f32 	%f20, %f2, %f19, %f18;
	fma.rn.f32 	%f5, %f15, %f20, %f19;
	shr.u32 	%r104, %r26, 5;
	add.s32 	%r105, %r104, 1;
	and.b32  	%r27, %r105, 3;
	mov.b32 	%r415, 0;
	mov.u32 	%r416, %r2;
$L__BB0_24:
	.pragma "nounroll";
	setp.eq.s16 	%p7, %rs196, 0;
	mov.u16 	%rs1550, %rs193;
	@%p7 bra 	$L__BB0_27;
	// begin inline asm
	{ .reg .pred __$temp3;
  setp.lt.f16  __$temp3, %rs188, %rs194;
  selp.u16 %rs199, 1, 0, __$temp3;}
	// end inline asm
	setp.eq.s16 	%p8, %rs199, 0;
	@%p8 bra 	$L__BB0_27;
	// begin inline asm
	{  cvt.rn.f16.f32 %rs1550, %f5;}

	// end inline asm
$L__BB0_27:
	shl.b32 	%r106, %r416, 1;
	add.s32 	%r107, %r12, %r106;
	st.shared.u16 	[%r107], %rs1550;
	// begin inline asm
	{max.f16 %rs1553,%rs1553,%rs1550;
}
	// end inline asm
	add.s32 	%r416, %r416, 32;
	add.s32 	%r415, %r415, 1;
	setp.ne.s32 	%p9, %r415, %r27;
	@%p9 bra 	$L__BB0_24;
$L__BB0_28:
	setp.lt.u32 	%p10, %r26, 96;
	@%p10 bra 	$L__BB0_43;
	// begin inline asm
	{  cvt.f32.f16 %f22, %rs188;}

	// end inline asm
	mul.f32 	%f23, %f22, %f15;
	// begin inline asm
	{  cvt.rn.f16.f32 %rs207, %f23;}

	// end inline asm
	// begin inline asm
	{abs.f16 %rs208,%rs207;
}
	// end inline asm
	mov.b16 	%rs212, 143;
	// begin inline asm
	{ .reg .pred __$temp3;
  setp.lt.f16  __$temp3, %rs208, %rs212;
  selp.u16 %rs210, 1, 0, __$temp3;}
	// end inline asm
	fma.rn.f32 	%f24, %f2, %f23, %f22;
	fma.rn.f32 	%f6, %f15, %f24, %f23;
$L__BB0_30:
	setp.eq.s16 	%p11, %rs210, 0;
	mov.u16 	%rs1555, %rs207;
	@%p11 bra 	$L__BB0_33;
	// begin inline asm
	{ .reg .pred __$temp3;
  setp.lt.f16  __$temp3, %rs188, %rs208;
  selp.u16 %rs213, 1, 0, __$temp3;}
	// end inline asm
	setp.eq.s16 	%p12, %rs213, 0;
	@%p12 bra 	$L__BB0_33;
	// begin inline asm
	{  cvt.rn.f16.f32 %rs1555, %f6;}

	// end inline asm
$L__BB0_33:
	setp.eq.s16 	%p13, %rs210, 0;
	shl.b32 	%r108, %r416, 1;
	add.s32 	%r35, %r12, %r108;
	st.shared.u16 	[%r35], %rs1555;
	// begin inline asm
	{max.f16 %rs217,%rs1553,%rs1555;
}
	// end inline asm
	mov.u16 	%rs1556, %rs207;
	@%p13 bra 	$L__BB0_36;
	// begin inline asm
	{ .reg .pred __$temp3;
  setp.lt.f16  __$temp3, %rs188, %rs208;
  selp.u16 %rs220, 1, 0, __$temp3;}
	// end inline asm
	setp.eq.s16 	%p14, %rs220, 0;
	@%p14 bra 	$L__BB0_36;
	// begin inline asm
	{  cvt.rn.f16.f32 %rs1556, %f6;}

	// end inline asm
$L__BB0_36:
	setp.eq.s16 	%p15, %rs210, 0;
	st.shared.u16 	[%r35+64], %rs1556;
	// begin inline asm
	{max.f16 %rs224,%rs217,%rs1556;
}
	// end inline asm
	mov.u16 	%rs1557, %rs207;
	@%p15 bra 	$L__BB0_39;
	// begin inline asm
	{ .reg .pred __$temp3;
  setp.lt.f16  __$temp3, %rs188, %rs208;
  selp.u16 %rs227, 1, 0, __$temp3;}
	// end inline asm
	setp.eq.s16 	%p16, %rs227, 0;
	@%p16 bra 	$L__BB0_39;
	// begin inline asm
	{  cvt.rn.f16.f32 %rs1557, %f6;}

	// end inline asm
$L__BB0_39:
	setp.eq.s16 	%p17, %rs210, 0;
	st.shared.u16 	[%r35+128], %rs1557;
	// begin inline asm
	{max.f16 %rs231,%rs224,%rs1557;
}
	// end inline asm
	mov.u16 	%rs1558, %rs207;
	@%p17 bra 	$L__BB0_42;
	// begin inline asm
	{ .reg .pred __$temp3;
  setp.lt.f16  __$temp3, %rs188, %rs208;
  selp.u16 %rs234, 1, 0, __$temp3;}
	// end inline asm
	setp.eq.s16 	%p18, %rs234, 0;
	@%p18 bra 	$L__BB0_42;
	// begin inline asm
	{  cvt.rn.f16.f32 %rs1558, %f6;}

	// end inline asm
$L__BB0_42:
	st.shared.u16 	[%r35+192], %rs1558;
	// begin inline asm
	{max.f16 %rs1553,%rs231,%rs1558;
}
	// end inline asm
	add.s32 	%r416, %r416, 128;
	setp.lt.s32 	%p19, %r416, %r5;
	@%p19 bra 	$L__BB0_30;
$L__BB0_43:
	setp.lt.s32 	%p30, %r2, %r5;
	// begin inline asm
	{mov.u32 %r161, WARP_SZ;
}
	// end inline asm
	shl.b32 	%r204, %r161, 8;
	add.s32 	%r201, %r204, -8161;
	// begin inline asm
	{  mov.b32 %r162, {%rs1553,%rs1553};}

	// end inline asm
	mov.b32 	%r165, 16;
	mov.b32 	%r202, -1;
	// begin inline asm
	{shfl.sync.down.b32 %r163,%r162,%r165,%r201,%r202;
}
	// end inline asm
	// begin inline asm
	{.reg .f16 low,high;
 mov.b32 {low,high}, %r163;
 mov.b16 %rs500, low;}
	// end inline asm
	// begin inline asm
	{max.f16 %rs501,%rs1553,%rs500;
}
	// end inline asm
	// begin inline asm
	{  mov.b32 %r169, {%rs501,%rs501};}

	// end inline asm
	mov.b32 	%r172, 8;
	// begin inline asm
	{shfl.sync.down.b32 %r170,%r169,%r172,%r201,%r202;
}
	// end inline asm
	// begin inline asm
	{.reg .f16 low,high;
 mov.b32 {low,high}, %r170;
 mov.b16 %rs506, low;}
	// end inline asm
	// begin inline asm
	{max.f16 %rs507,%rs501,%rs506;
}
	// end inline asm
	// begin inline asm
	{  mov.b32 %r176, {%rs507,%rs507};}

	// end inline asm
	mov.b32 	%r179, 4;
	// begin inline asm
	{shfl.sync.down.b32 %r177,%r176,%r179,%r201,%r202;
}
	// end inline asm
	// begin inline asm
	{.reg .f16 low,high;
 mov.b32 {low,high}, %r177;
 mov.b16 %rs512, low;}
	// end inline asm
	// begin inline asm
	{max.f16 %rs513,%rs507,%rs512;
}
	// end inline asm
	// begin inline asm
	{  mov.b32 %r183, {%rs513,%rs513};}

	// end inline asm
	mov.b32 	%r186, 2;
	// begin inline asm
	{shfl.sync.down.b32 %r184,%r183,%r186,%r201,%r202;
}
	// end inline asm
	// begin inline asm
	{.reg .f16 low,high;
 mov.b32 {low,high}, %r184;
 mov.b16 %rs518, low;}
	// end inline asm
	// begin inline asm
	{max.f16 %rs519,%rs513,%rs518;
}
	// end inline asm
	// begin inline asm
	{  mov.b32 %r190, {%rs519,%rs519};}

	// end inline asm
	mov.b32 	%r193, 1;
	// begin inline asm
	{shfl.sync.down.b32 %r191,%r190,%r193,%r201,%r202;
}
	// end inline asm
	// begin inline asm
	{.reg .f16 low,high;
 mov.b32 {low,high}, %r191;
 mov.b16 %rs524, low;}
	// end inline asm
	// begin inline asm
	{max.f16 %rs525,%rs519,%rs524;
}
	// end inline asm
	// begin inline asm
	{  mov.b32 %r197, {%rs525,%rs525};}

	// end inline asm
	mov.b32 	%r200, 0;
	// begin inline asm
	{shfl.sync.idx.b32 %r198,%r197,%r200,%r201,%r202;
}
	// end inline asm
	// begin inline asm
	{.reg .f16 low,high;
 mov.b32 {low,high}, %r198;
 mov.b16 %rs530, low;}
	// end inline asm
	bar.sync 	0;
	mov.f32 	%f33, 0f00000000;
	// begin inline asm
	{  cvt.rn.f16.f32 %rs531, %f33;}

	// end inline asm
	mov.b16 	%rs1595, 0;
	mov.u16 	%rs1594, %rs1595;
	mov.u16 	%rs1593, %rs1595;
	mov.u16 	%rs1592, %rs531;
	mov.u16 	%rs1608, %rs531;
	@%p30 bra 	$L__BB0_44;
	bra.uni 	$L__BB0_72;
$L__BB0_44:
	setp.lt.s32 	%p31, %r89, 1;
	@%p31 bra 	$L__BB0_60;
	add.s32 	%r218, %r89, -1;
	shr.u32 	%r219, %r218, 2;
	add.s32 	%r220, %r219, 1;
	and.b32  	%r37, %r220, 15;
	add.s32 	%r38, %r37, -1;
	and.b32  	%r39, %r220, 7;
	add.s32 	%r40, %r39, -1;
	and.b32  	%r41, %r220, 3;
	and.b32  	%r221, %r220, 2147483632;
	neg.s32 	%r42, %r221;
	mov.b16 	%rs1595, 0;
	mov.u16 	%rs1594, %rs1595;
	mov.u16 	%rs1593, %rs1595;
	mov.u16 	%rs1592, %rs531;
	mov.u32 	%r418, %r2;
	mov.u16 	%rs1608, %rs531;
$L__BB0_46:
	setp.lt.u32 	%p40, %r89, 61;
	shl.b32 	%r223, %r418, 1;
	add.s32 	%r224, %r12, %r223;
	ld.shared.u16 	%rs774, [%r224];
	// begin inline asm
	{sub.f16 %rs773,%rs774,%rs530;
}
	// end inline asm
	// begin inline asm
	{.reg.b32         f, C, nZ;       
 .reg.b16         h,r;            
  mov.b16         h,%rs773;           
  cvt.f32.f16     f,h;            
  mov.b32         C, 0x3fb8aa3bU; 
  mov.b32         nZ, 0x80000000U;
  fma.rn.f32      f,f,C,nZ;       
  ex2.approx.ftz.f32  f,f;        
  cvt.rn.f16.f32      r,f;        
{.reg.b16 spc, ulp, p;
  mov.b16 spc,0X1F79U;
  mov.b16 ulp,0x9400U;
  set.eq.f16.f16 p,h, spc;
  fma.rn.f16 r,p,ulp,r;
}
{.reg.b16 spc, ulp, p;
  mov.b16 spc,0X25CFU;
  mov.b16 ulp,0x9400U;
  set.eq.f16.f16 p,h, spc;
  fma.rn.f16 r,p,ulp,r;
}
{.reg.b16 spc, ulp, p;
  mov.b16 spc,0XC13BU;
  mov.b16 ulp,0x0400U;
  set.eq.f16.f16 p,h, spc;
  fma.rn.f16 r,p,ulp,r;
}
{.reg.b16 spc, ulp, p;
  mov.b16 spc,0XC1EFU;
  mov.b16 ulp,0x0200U;
  set.eq.f16.f16 p,h, spc;
  fma.rn.f16 r,p,ulp,r;
}
  mov.b16         %rs776,r;           
}
	// end inline asm
	// begin inline asm
	{add.f16 %rs1608,%rs1608,%rs776;
}
	// end inline asm
	mad.lo.s32 	%r225, %r6, %r418, %r8;
	cvt.s64.s32 	%rd5, %r225;
	mov.b32 	%r421, 0;
	@%p40 bra 	$L__BB0_49;
	mov.b32 	%r421, 0;
	mov.u32 	%r419, %r42;
$L__BB0_48:
	.pragma "nounroll";
	cvt.u64.u32 	%rd28, %r421;
	add.s64 	%rd29, %rd28, %rd5;
	shl.b64 	%rd30, %rd29, 1;
	add.s64 	%rd31, %rd2, %rd30;
	ld.global.nc.u16 	%rs784, [%rd31];
	ld.global.nc.u16 	%rs788, [%rd31+2];
	ld.global.nc.u16 	%rs792, [%rd31+4];
	ld.global.nc.u16 	%rs796, [%rd31+6];
	// begin inline asm
	{fma.rn.f16 %rs782,%rs776,%rs784,%rs1592;
}
	// end inline asm
	// begin inline asm
	{fma.rn.f16 %rs786,%rs776,%rs788,%rs1593;
}
	// end inline asm
	// begin inline asm
	{fma.rn.f16 %rs790,%rs776,%rs792,%rs1594;
}
	// end inline asm
	// begin inline asm
	{fma.rn.f16 %rs794,%rs776,%rs796,%rs1595;
}
	// end inline asm
	ld.global.nc.u16 	%rs800, [%rd31+8];
	ld.global.nc.u16 	%rs804, [%rd31+10];
	ld.global.nc.u16 	%rs808, [%rd31+12];
	ld.global.nc.u16 	%rs812, [%rd31+14];
	// begin inline asm
	{fma.rn.f16 %rs798,%rs776,%rs800,%rs782;
}
	// end inline asm
	// begin inline asm
	{fma.rn.f16 %rs802,%rs776,%rs804,%rs786;
}
	// end inline asm
	// begin inline asm
	{fma.rn.f16 %rs806,%rs776,%rs808,%rs790;
}
	// end inline asm
	// begin inline asm
	{fma.rn.f16 %rs810,%rs776,%rs812,%rs794;
}
	// end inline asm
	ld.global.nc.u16 	%rs816, [%rd31+16];
	ld.global.nc.u16 	%rs820, [%rd31+18];
	ld.global.nc.u16 	%rs824, [%rd31+20];
	ld.global.nc.u16 	%rs828, [%rd31+22];
	// begin inline asm
	{fma.rn.f16 %rs814,%rs776,%rs816,%rs798;
}
	// end inline asm
	// begin inline asm
	{fma.rn.f16 %rs818,%rs776,%rs820,%rs802;
}
	// end inline asm
	// begin inline asm
	{fma.rn.f16 %rs822,%rs776,%rs824,%rs806;
}
	// end inline asm
	// begin inline asm
	{fma.rn.f16 %rs826,%rs776,%rs828,%rs810;
}
	// end inline asm
	ld.global.nc.u16 	%rs832, [%rd31+24];
	ld.global.nc.u16 	%rs836, [%rd31+26];
	ld.global.nc.u16 	%rs840, [%rd31+28];
	ld.global.nc.u16 	%rs844, [%rd31+30];
	// begin inline asm
	{fma.rn.f16 %rs830,%rs776,%rs832,%rs814;
}
	// end inline asm
	// begin inline asm
	{fma.rn.f16 %rs834,%rs776,%rs836,%rs818;
}
	// end inline asm
	// begin inline asm
	{fma.rn.f16 %rs838,%rs776,%rs840,%rs822;
}
	// end inline asm
	// begin inline asm
	{fma.rn.f16 %rs842,%rs776,%rs844,%rs826;
}
	// end inline asm
	ld.global.nc.u16 	%rs848, [%rd31+32];
	ld.global.nc.u16 	%rs852, [%rd31+34];
	ld.global.nc.u16 	%rs856, [%rd31+36];
	ld.global.nc.u16 	%rs860, [%rd31+38];
	// begin inline asm
	{fma.rn.f16 %rs846,%rs776,%rs848,%rs830;
}
	// end inline asm
	// begin inline asm
	{fma.rn.f16 %rs850,%rs776,%rs852,%rs834;
}
	// end inline asm
	// begin inline asm
	{fma.rn.f16 %rs854,%rs776,%rs856,%rs838;
}
	// end inline asm
	// begin inline asm
	{fma.rn.f16 %rs858,%rs776,%rs860,%rs842;
}
	// end inline asm
	ld.global.nc.u16 	%rs864, [%rd31+40];
	ld.global.nc.u16 	%rs868, [%rd31+42];
	ld.global.nc.u16 	%rs872, [%rd31+44];
	ld.global.nc.u16 	%rs876, [%rd31+46];
	// begin inline asm
	{fma.rn.f16 %rs862,%rs776,%rs864,%rs846;
}
	// end inline asm
	// begin inline asm
	{fma.rn.f16 %rs866,%rs776,%rs868,%rs850;
}
	// end inline asm
	// begin inline asm
	{fma.rn.f16 %rs870,%rs776,%rs872,%rs854;
}
	// end inline asm
	// begin inline asm
	{fma.rn.f16 %rs874,%rs776,%rs876,%rs858;
}
	// end inline asm
	ld.global.nc.u16 	%rs880, [%rd31+48];
	ld.global.nc.u16 	%rs884, [%rd31+50];
	ld.global.nc.u16 	%rs888, [%rd31+52];
	ld.global.nc.u16 	%rs892, [%rd31+54];
	// begin inline asm
	{fma.rn.f16 %rs878,%rs776,%rs880,%rs862;
}
	// end inline asm
	// begin inline asm
	{fma.rn.f16 %rs882,%rs776,%rs884,%rs866;
}
	// end inline asm
	// begin inline asm
	{fma.rn.f16 %rs886,%rs776,%rs888,%rs870;
}
	// end inline asm
	// begin inline asm
	{fma.rn.f16 %rs890,%rs776,%rs892,%rs874;
}
	// end inline asm
	ld.global.nc.u16 	%rs896, [%rd31+56];
	ld.global.nc.u16 	%rs900, [%rd31+58];
	ld.global.nc.u16 	%rs904, [%rd31+60];
	ld.global.nc.u16 	%rs908, [%rd31+62];
	// begin inline asm
	{fma.rn.f16 %rs894,%rs776,%rs896,%rs878;
}
	// end inline asm
	// begin inline asm
	{fma.rn.f16 %rs898,%rs776,%rs900,%rs882;
}
	// end inline asm
	// begin inline asm
	{fma.rn.f16 %rs902,%rs776,%rs904,%rs886;
}
	// end inline asm
	// begin inline asm
	{fma.rn.f16 %rs906,%rs776,%rs908,%rs890;
}
	// end inline asm
	ld.global.nc.u16 	%rs912, [%rd31+64];
	ld.global.nc.u16 	%rs916, [%rd31+66];
	ld.global.nc.u16 	%rs920, [%rd31+68];
	ld.global.nc.u16 	%rs924, [%rd31+70];
	// begin inline asm
	{fma.rn.f16 %rs910,%rs776,%rs912,%rs894;
}
	// end inline asm
	// begin inline asm
	{fma.rn.f16 %rs914,%rs776,%rs916,%rs898;
}
	// end inline asm
	// begin inline asm
	{fma.rn.f16 %rs918,%rs776,%rs920,%rs902;
}
	// end inline asm
	// begin inline asm
	{fma.rn.f16 %rs922,%rs776,%rs924,%rs906;
}
	// end inline asm
	ld.global.nc.u16 	%rs928, [%rd31+72];
	ld.global.nc.u16 	%rs932, [%rd31+74];
	ld.global.nc.u16 	%rs936, [%rd31+76];
	ld.global.nc.u16 	%rs940, [%rd31+78];
	// begin inline asm
	{fma.rn.f16 %rs926,%rs776,%rs928,%rs910;
}
	// end inline asm
	// begin inline asm
	{fma.rn.f16 %rs930,%rs776,%rs932,%rs914;
}
	// end inline asm
	// begin inline asm
	{fma.rn.f16 %rs934,%rs776,%rs936,%rs918;
}
	// end inline asm
	// begin inline asm
	{fma.rn.f16 %rs938,%rs776,%rs940,%rs922;
}
	// end inline asm
	ld.global.nc.u16 	%rs944, [%rd31+80];
	ld.global.nc.u16 	%rs948, [%rd31+82];
	ld.global.nc.u16 	%rs952, [%rd31+84];
	ld.global.nc.u16 	%rs956, [%rd31+86];
	// begin inline asm
	{fma.rn.f16 %rs942,%rs776,%rs944,%rs926;
}
	// end inline asm
	// begin inline asm
	{fma.rn.f16 %rs946,%rs776,%rs948,%rs930;
}
	// end inline asm
	// begin inline asm
	{fma.rn.f16 %rs950,%rs776,%rs952,%rs934;
}
	// end inline asm
	// begin inline asm
	{fma.rn.f16 %rs954,%rs776,%rs956,%rs938;
}
	// end inline asm
	ld.global.nc.u16 	%rs960, [%rd31+88];
	ld.global.nc.u16 	%rs964, [%rd31+90];
	ld.global.nc.u16 	%rs968, [%rd31+92];
	ld.global.nc.u16 	%rs972, [%rd31+94];
	// begin inline asm
	{fma.rn.f16 %rs958,%rs776,%rs960,%rs942;
}
	// end inline asm
	// begin inline asm
	{fma.rn.f16 %rs962,%rs776,%rs964,%rs946;
}
	// end inline asm
	// begin inline asm
	{fma.rn.f16 %rs966,%rs776,%rs968,%rs950;
}
	// end inline asm
	// begin inline asm
	{fma.rn.f16 %rs970,%rs776,%rs972,%rs954;
}
	// end inline asm
	ld.global.nc.u16 	%rs976, [%rd31+96];
	ld.global.nc.u16 	%rs980, [%rd31+98];
	ld.global.nc.u16 	%rs984, [%rd31+100];
	ld.global.nc.u16 	%rs988, [%rd31+102];
	// begin inline asm
	{fma.rn.f16 %rs974,%rs776,%rs976,%rs958;
}
	// end inline asm
	// begin inline asm
	{fma.rn.f16 %rs978,%rs776,%rs980,%rs962;
}
	// end inline asm
	// begin inline asm
	{fma.rn.f16 %rs982,%rs776,%rs984,%rs966;
}
	// end inline asm
	// begin inline asm
	{fma.rn.f16 %rs986,%rs776,%rs988,%rs970;
}
	// end inline asm
	ld.global.nc.u16 	%rs992, [%rd31+104];
	ld.global.nc.u16 	%rs996, [%rd31+106];
	ld.global.nc.u16 	%rs1000, [%rd31+108];
	ld.global.nc.u16 	%rs1004, [%rd31+110];
	// begin inline asm
	{fma.rn.f16 %rs990,%rs776,%rs992,%rs974;
}
	// end inline asm
	// begin inline asm
	{fma.rn.f16 %rs994,%rs776,%rs996,%rs978;
}
	// end inline asm
	// begin inline asm
	{fma.rn.f16 %rs998,%rs776,%rs1000,%rs982;
}
	// end inline asm
	// begin inline asm
	{fma.rn.f16 %rs1002,%rs776,%rs1004,%rs986;
}
	// end inline asm
	ld.global.nc.u16 	%rs1008, [%rd31+112];
	ld.global.nc.u16 	%rs1012, [%rd31+114];
	ld.global.nc.u16 	%rs1016, [%rd31+116];
	ld.global.nc.u16 	%rs1020, [%rd31+118];
	// begin inline asm
	{fma.rn.f16 %rs1006,%rs776,%rs1008,%rs990;
}
	// end inline asm
	// begin inline asm
	{fma.rn.f16 %rs1010,%rs776,%rs1012,%rs994;
}
	// end inline asm
	// begin inline asm
	{fma.rn.f16 %rs1014,%rs776,%rs1016,%rs998;
}
	// end inline asm
	// begin inline asm
	{fma.rn.f16 %rs1018,%rs776,%rs1020,%rs1002;
}
	// end inline asm
	ld.global.nc.u16 	%rs1024, [%rd31+120];
	ld.global.nc.u16 	%rs1028, [%rd31+122];
	ld.global.nc.u16 	%rs1032, [%rd31+124];
	ld.global.nc.u16 	%rs1036, [%rd31+126];
	// begin inline asm
	{fma.rn.f16 %rs1592,%rs776,%rs1024,%rs1006;
}
	// end inline asm
	// begin inline asm
	{fma.rn.f16 %rs1593,%rs776,%rs1028,%rs1010;
}
	// end inline asm
	// begin inline asm
	{fma.rn.f16 %rs1594,%rs776,%rs1032,%rs1014;
}
	// end inline asm
	// begin inline asm
	{fma.rn.f16 %rs1595,%rs776,%rs1036,%rs1018;
}
	// end inline asm
	add.s32 	%r421, %r421, 64;
	add.s32 	%r419, %r419, 16;
	setp.ne.s32 	%p41, %r419, 0;
	@%p41 bra 	$L__BB0_48;
$L__BB0_49:
	setp.eq.s32 	%p42, %r37, 0;
	@%p42 bra 	$L__BB0_59;
	setp.lt.u32 	%p43, %r38, 7;
	@%p43 bra 	$L__BB0_52;
	cvt.u64.u32 	%rd32, %r421;
	add.s64 	%rd33, %rd32, %rd5;
	shl.b64 	%rd34, %rd33, 1;
	add.s64 	%rd35, %rd2, %rd34;
	ld.global.nc.u16 	%rs1041, [%rd35];
	ld.global.nc.u16 	%rs1045, [%rd35+2];
	ld.global.nc.u16 	%rs1049, [%rd35+4];
	ld.global.nc.u16 	%rs1053, [%rd35+6];
	// begin inline asm
	{fma.rn.f16 %rs1039,%rs776,%rs1041,%rs1592;
}
	// end inline asm
	// begin inline asm
	{fma.rn.f16 %rs1043,%rs776,%rs1045,%rs1593;
}
	// end inline asm
	// begin inline asm
	{fma.rn.f16 %rs1047,%rs776,%rs1049,%rs1594;
}
	// end inline asm
	// begin inline asm
	{fma.rn.f16 %rs1051,%rs776,%rs1053,%rs1595;
}
	// end inline asm
	ld.global.nc.u16 	%rs1057, [%rd35+8];
	ld.global.nc.u16 	%rs1061, [%rd35+10];
	ld.global.nc.u16 	%rs1065, [%rd35+12];
	ld.global.nc.u16 	%rs1069, [%rd35+14];
	// begin inline asm
	{fma.rn.f16 %rs1055,%rs776,%rs1057,%rs1039;
}
	// end inline asm
	// begin inline asm
	{fma.rn.f16 %rs1059,%rs776,%rs1061,%rs1043;
}
	// end inline asm
	// begin inline asm
	{fma.rn.f16 %rs1063,%rs776,%rs1065,%rs1047;
}
	// end inline asm
	// begin inline asm
	{fma.rn.f16 %rs1067,%rs776,%rs1069,%rs1051;
}
	// end inline asm
	ld.global.nc.u16 	%rs1073, [%rd35+16];
	ld.global.nc.u16 	%rs1077, [%rd35+18];
	ld.global.nc.u16 	%rs1081, [%rd35+20];
	ld.global.nc.u16 	%rs1085, [%rd35+22];
	// begin inline asm
	{fma.rn.f16 %rs1071,%rs776,%rs1073,%rs1055;
}
	// end inline asm
	// begin inline asm
	{fma.rn.f16 %rs1075,%rs776,%rs1077,%rs1059;
}
	// end inline asm
	// begin inline asm
	{fma.rn.f16 %rs1079,%rs776,%rs1081,%rs1063;
}
	// end inline asm
	// begin inline asm
	{fma.rn.f16 %rs1083,%rs776,%rs1085,%rs1067;
}
	// end inline asm
	ld.global.nc.u16 	%rs1089, [%rd35+24];
	ld.global.nc.u16 	%rs1093, [%rd35+26];
	ld.global.nc.u16 	%rs1097, [%rd35+28];
	ld.global.nc.u16 	%rs1101, [%rd35+30];
	// begin inline asm
	{fma.rn.f16 %rs1087,%rs776,%rs1089,%rs1071;
}
	// end inline asm
	// begin inline asm
	{fma.rn.f16 %rs1091,%rs776,%rs1093,%rs1075;
}
	// end inline asm
	// begin inline asm
	{fma.rn.f16 %rs1095,%rs776,%rs1097,%rs1079;
}
	// end inline asm
	// begin inline asm
	{fma.rn.f16 %rs1099,%rs776,%rs1101,%rs1083;
}
	// end inline asm
	ld.global.nc.u16 	%rs1105, [%rd35+32];
	ld.global.nc.u16 	%rs1109, [%rd35+34];
	ld.global.nc.u16 	%rs1113, [%rd35+36];
	ld.global.nc.u16 	%rs1117, [%rd35+38];
	// begin inline asm
	{fma.rn.f16 %rs1103,%rs776,%rs1105,%rs1087;
}
	// end inline asm
	// begin inline asm
	{fma.rn.f16 %rs1107,%rs776,%rs1109,%rs1091;
}
	// end inline asm
	// begin inline asm
	{fma.rn.f16 %rs1111,%rs776,%rs1113,%rs1095;
}
	// end inline asm
	// begin inline asm
	{fma.rn.f16 %rs1115,%rs776,%rs1117,%rs1099;
}
	// end inline asm
	ld.global.nc.u16 	%rs1121, [%rd35+40];
	ld.global.nc.u16 	%rs1125, [%rd35+42];
	ld.global.nc.u16 	%rs1129, [%rd35+44];
	ld.global.nc.u16 	%rs1133, [%rd35+46];
	// begin inline asm
	{fma.rn.f16 %rs1119,%rs776,%rs1121,%rs1103;
}
	// end inline asm
	// begin inline asm
	{fma.rn.f16 %rs1123,%rs776,%rs1125,%rs1107;
}
	// end inline asm
	// begin inline asm
	{fma.rn.f16 %rs1127,%rs776,%rs1129,%rs1111;
}
	// end inline asm
	// begin inline asm
	{fma.rn.f16 %rs1131,%rs776,%rs1133,%rs1115;
}
	// end inline asm
	ld.global.nc.u16 	%rs1137, [%rd35+48];
	ld.global.nc.u16 	%rs1141, [%rd35+50];
	ld.global.nc.u16 	%rs1145, [%rd35+52];
	ld.global.nc.u16 	%rs1149, [%rd35+54];
	// begin inline asm
	{fma.rn.f16 %rs1135,%rs776,%rs1137,%rs1119;
}
	// end inline asm
	// begin inline asm
	{fma.rn.f16 %rs1139,%rs776,%rs1141,%rs1123;
}
	// end inline asm
	// begin inline asm
	{fma.rn.f16 %rs1143,%rs776,%rs1145,%rs1127;
}
	// end inline asm
	// begin inline asm
	{fma.rn.f16 %rs1147,%rs776,%rs1149,%rs1131;
}
	// end inline asm
	ld.global.nc.u16 	%rs1153, [%rd35+56];
	ld.global.nc.u16 	%rs1157, [%rd35+58];
	ld.global.nc.u16 	%rs1161, [%rd35+60];
	ld.global.nc.u16 	%rs1165, [%rd35+62];
	// begin inline asm
	{fma.rn.f16 %rs1592,%rs776,%rs1153,%rs1135;
}
	// end inline asm
	// begin inline asm
	{fma.rn.f16 %rs1593,%rs776,%rs1157,%rs1139;
}
	// end inline asm
	// begin inline asm
	{fma.rn.f16 %rs1594,%rs776,%rs1161,%rs1143;
}
	// end inline asm
	// begin inline asm
	{fma.rn.f16 %rs1595,%rs776,%rs1165,%rs1147;
}
	// end inline asm
	add.s32 	%r421, %r421, 32;
$L__BB0_52:
	setp.eq.s32 	%p44, %r39, 0;
	@%p44 bra 	$L__BB0_59;
	setp.lt.u32 	%p45, %r40, 3;
	@%p45 bra 	$L__BB0_55;
	cvt.u64.u32 	%rd36, %r421;
	add.s64 	%rd37, %rd36, %rd5;
	shl.b64 	%rd38, %rd37, 1;
	add.s64 	%rd39, %rd2, %rd38;
	ld.global.nc.u16 	%rs1170, [%rd39];
	ld.global.nc.u16 	%rs1174, [%rd39+2];
	ld.global.nc.u16 	%rs1178, [%rd39+4];
	ld.global.nc.u16 	%rs1182, [%rd39+6];
	// begin inline asm
	{fma.rn.f16 %rs1168,%rs776,%rs1170,%rs1592;
}
	// end inline asm
	// begin inline asm
	{fma.rn.f16 %rs1172,%rs776,%rs1174,%rs1593;
}
	// end inline asm
	// begin inline asm
	{fma.rn.f16 %rs1176,%rs776,%rs1178,%rs1594;
}
	// end inline asm
	// begin inline asm
	{fma.rn.f16 %rs1180,%rs776,%rs1182,%rs1595;
}
	// end inline asm
	ld.global.nc.u16 	%rs1186, [%rd39+8];
	ld.global.nc.u16 	%rs1190, [%rd39+10];
	ld.global.nc.u16 	%rs1194, [%rd39+12];
	ld.global.nc.u16 	%rs1198, [%rd39+14];
	// begin inline asm
	{fma.rn.f16 %rs1184,%rs776,%rs1186,%rs1168;
}
	// end inline asm
	// begin inline asm
	{fma.rn.f16 %rs1188,%rs776,%rs1190,%rs1172;
}
	// end inline asm
	// begin inline asm
	{fma.rn.f16 %rs1192,%rs776,%rs1194,%rs1176;
}
	// end inline asm
	// begin inline asm
	{fma.rn.f16 %rs1196,%rs776,%rs1198,%rs1180;
}
	// end inline asm
	ld.global.nc.u16 	%rs1202, [%rd39+16];
	ld.global.nc.u16 	%rs1206, [%rd39+18];
	ld.global.nc.u16 	%rs1210, [%rd39+20];
	ld.global.nc.u16 	%rs1214, [%rd39+22];
	// begin inline asm
	{fma.rn.f16 %rs1200,%rs776,%rs1202,%rs1184;
}
	// end inline asm
	// begin inline asm
	{fma.rn.f16 %rs1204,%rs776,%rs1206,%rs1188;
}
	// end inline asm
	// begin inline asm
	{fma.rn.f16 %rs1208,%rs776,%rs1210,%rs1192;
}
	// end inline asm
	// begin inline asm
	{fma.rn.f16 %rs1212,%rs776,%rs1214,%rs1196;
}
	// end inline asm
	ld.global.nc.u16 	%rs1218, [%rd39+24];
	ld.global.nc.u16 	%rs1222, [%rd39+26];
	ld.global.nc.u16 	%rs1226, [%rd39+28];
	ld.global.nc.u16 	%rs1230, [%rd39+30];
	// begin inline asm
	{fma.rn.f16 %rs1592,%rs776,%rs1218,%rs1200;
}
	// end inline asm
	// begin inline asm
	{fma.rn.f16 %rs1593,%rs776,%rs1222,%rs1204;
}
	// end inline asm
	// begin inline asm
	{fma.rn.f16 %rs1594,%rs776,%rs1226,%rs1208;
}
	// end inline asm
	// begin inline asm
	{fma.rn.f16 %rs1595,%rs776,%rs1230,%rs1212;
}
	// end inline asm
	add.s32 	%r421, %r421, 16;
$L__BB0_55:
	setp.eq.s32 	%p46, %r41, 0;
	@%p46 bra 	$L__BB0_59;
	setp.eq.s32 	%p47, %r41, 1;
	cvt.u64.u32 	%rd40, %r421;
	add.s64 	%rd41, %rd40, %rd5;
	shl.b64 	%rd42, %rd41, 1;
	add.s64 	%rd6, %rd2, %rd42;
	ld.global.nc.u16 	%rs1234, [%rd6];
	ld.global.nc.u16 	%rs1238, [%rd6+2];
	ld.global.nc.u16 	%rs1242, [%rd6+4];
	ld.global.nc.u16 	%rs1246, [%rd6+6];
	// begin inline asm
	{fma.rn.f16 %rs1592,%rs776,%rs1234,%rs1592;
}
	// end inline asm
	// begin inline asm
	{fma.rn.f16 %rs1593,%rs776,%rs1238,%rs1593;
}
	// end inline asm
	// begin inline asm
	{fma.rn.f16 %rs1594,%rs776,%rs1242,%rs1594;
}
	// end inline asm
	// begin inline asm
	{fma.rn.f16 %rs1595,%rs776,%rs1246,%rs1595;
}
	// end inline asm
	@%p47 bra 	$L__BB0_59;
	setp.eq.s32 	%p48, %r41, 2;
	ld.global.nc.u16 	%rs1250, [%rd6+8];
	ld.global.nc.u16 	%rs1254, [%rd6+10];
	ld.global.nc.u16 	%rs1258, [%rd6+12];
	ld.global.nc.u16 	%rs1262, [%rd6+14];
	// begin inline asm
	{fma.rn.f16 %rs1592,%rs776,%rs1250,%rs1592;
}
	// end inline asm
	// begin inline asm
	{fma.rn.f16 %rs1593,%rs776,%rs1254,%rs1593;
}
	// end inline asm
	// begin inline asm
	{fma.rn.f16 %rs1594,%rs776,%rs1258,%rs1594;
}
	// end inline asm
	// begin inline asm
	{fma.rn.f16 %rs1595,%rs776,%rs1262,%rs1595;
}
	// end inline asm
	@%p48 bra 	$L__BB0_59;
	ld.global.nc.u16 	%rs1266, [%rd6+16];
	ld.global.nc.u16 	%rs1270, [%rd6+18];
	ld.global.nc.u16 	%rs1274, [%rd6+20];
	ld.global.nc.u16 	%rs1278, [%rd6+22];
	// begin inline asm
	{fma.rn.f16 %rs1592,%rs776,%rs1266,%rs1592;
}
	// end inline asm
	// begin inline asm
	{fma.rn.f16 %rs1593,%rs776,%rs1270,%rs1593;
}
	// end inline asm
	// begin inline asm
	{fma.rn.f16 %rs1594,%rs776,%rs1274,%rs1594;
}
	// end inline asm
	// begin inline asm
	{fma.rn.f16 %rs1595,%rs776,%rs1278,%rs1595;
}
	// end inline asm
$L__BB0_59:
	add.s32 	%r418, %r418, 32;
	setp.lt.s32 	%p49, %r418, %r5;
	@%p49 bra 	$L__BB0_46;
	bra.uni 	$L__BB0_72;
$L__BB0_60:
	not.b32 	%r205, %r2;
	add.s32 	%r206, %r5, %r205;
	shr.u32 	%r207, %r206, 5;
	add.s32 	%r54, %r207, 1;
	and.b32  	%r55, %r54, 15;
	setp.lt.u32 	%p32, %r206, 480;
	mov.u32 	%r429, %r2;
	mov.u16 	%rs1608, %rs531;
	@%p32 bra 	$L__BB0_63;
	and.b32  	%r56, %r54, 268435440;
	mov.b32 	%r430, 0;
	mov.u32 	%r429, %r2;
	mov.u16 	%rs1608, %rs531;
$L__BB0_62:
	.pragma "nounroll";
	shl.b32 	%r209, %r429, 1;
	add.s32 	%r210, %r12, %r209;
	ld.shared.u16 	%rs535, [%r210];
	// begin inline asm
	{sub.f16 %rs534,%rs535,%rs530;
}
	// end inline asm
	// begin inline asm
	{.reg.b32         f, C, nZ;       
 .reg.b16         h,r;            
  mov.b16         h,%rs534;           
  cvt.f32.f16     f,h;            
  mov.b32         C, 0x3fb8aa3bU; 
  mov.b32         nZ, 0x80000000U;
  fma.rn.f32      f,f,C,nZ;       
  ex2.approx.ftz.f32  f,f;        
  cvt.rn.f16.f32      r,f;        
{.reg.b16 spc, ulp, p;
  mov.b16 spc,0X1F79U;
  mov.b16 ulp,0x9400U;
  set.eq.f16.f16 p,h, spc;
  fma.rn.f16 r,p,ulp,r;
}
{.reg.b16 spc, ulp, p;
  mov.b16 spc,0X25CFU;
  mov.b16 ulp,0x9400U;
  set.eq.f16.f16 p,h, spc;
  fma.rn.f16 r,p,ulp,r;
}
{.reg.b16 spc, ulp, p;
  mov.b16 spc,0XC13BU;
  mov.b16 ulp,0x0400U;
  set.eq.f16.f16 p,h, spc;
  fma.rn.f16 r,p,ulp,r;
}
{.reg.b16 spc, ulp, p;
  mov.b16 spc,0XC1EFU;
  mov.b16 ulp,0x0200U;
  set.eq.f16.f16 p,h, spc;
  fma.rn.f16 r,p,ulp,r;
}
  mov.b16         %rs537,r;           
}
	// end inline asm
	// begin inline asm
	{add.f16 %rs539,%rs1608,%rs537;
}
	// end inline asm
	ld.shared.u16 	%rs543, [%r210+64];
	// begin inline asm
	{sub.f16 %rs542,%rs543,%rs530;
}
	// end inline asm
	// begin inline asm
	{.reg.b32         f, C, nZ;       
 .reg.b16         h,r;            
  mov.b16         h,%rs542;           
  cvt.f32.f16     f,h;            
  mov.b32         C, 0x3fb8aa3bU; 
  mov.b32         nZ, 0x80000000U;
  fma.rn.f32      f,f,C,nZ;       
  ex2.approx.ftz.f32  f,f;        
  cvt.rn.f16.f32      r,f;        
{.reg.b16 spc, ulp, p;
  mov.b16 spc,0X1F79U;
  mov.b16 ulp,0x9400U;
  set.eq.f16.f16 p,h, spc;
  fma.rn.f16 r,p,ulp,r;
}
{.reg.b16 spc, ulp, p;
  mov.b16 spc,0X25CFU;
  mov.b16 ulp,0x9400U;
  set.eq.f16.f16 p,h, spc;
  fma.rn.f16 r,p,ulp,r;
}
{.reg.b16 spc, ulp, p;
  mov.b16 spc,0XC13BU;
  mov.b16 ulp,0x0400U;
  set.eq.f16.f16 p,h, spc;
  fma.rn.f16 r,p,ulp,r;
}
{.reg.b16 spc, ulp, p;
  mov.b16 spc,0XC1EFU;
  mov.b16 ulp,0x0200U;
  set.eq.f16.f16 p,h, spc;
  fma.rn.f16 r,p,ulp,r;
}
  mov.b16         %rs545,r;           
}
	// end inline asm
	// begin inline asm
	{add.f16 %rs547,%rs539,%rs545;
}
	// end inline asm
	ld.shared.u16 	%rs551, [%r210+128];
	// begin inline asm
	{sub.f16 %rs550,%rs551,%rs530;
}
	// end inline asm
	// begin inline asm
	{.reg.b32         f, C, nZ;       
 .reg.b16         h,r;            
  mov.b16         h,%rs550;           
  cvt.f32.f16     f,h;            
  mov.b32         C, 0x3fb8aa3bU; 
  mov.b32         nZ, 0x80000000U;
  fma.rn.f32      f,f,C,nZ;       
  ex2.approx.ftz.f32  f,f;        
  cvt.rn.f16.f32      r,f;        
{.reg.b16 spc, ulp, p;
  mov.b16 spc,0X1F79U;
  mov.b16 ulp,0x9400U;
  set.eq.f16.f16 p,h, spc;
  fma.rn.f16 r,p,ulp,r;
}
{.reg.b16 spc, ulp, p;
  mov.b16 spc,0X25CFU;
  mov.b16 ulp,0x9400U;
  set.eq.f16.f16 p,h, spc;
  fma.rn.f16 r,p,ulp,r;
}
{.reg.b16 spc, ulp, p;
  mov.b16 spc,0XC13BU;
  mov.b16 ulp,0x0400U;
  set.eq.f16.f16 p,h, spc;
  fma.rn.f16 r,p,ulp,r;
}
{.reg.b16 spc, ulp, p;
  mov.b16 spc,0XC1EFU;
  mov.b16 ulp,0x0200U;
  set.eq.f16.f16 p,h, spc;
  fma.rn.f16 r,p,ulp,r;
}
  mov.b16         %rs553,r;           
}
	// end inline asm
	// begin inline asm
	{add.f16 %rs555,%rs547,%rs553;
}
	// end inline asm
	ld.shared.u16 	%rs559, [%r210+192];
	// begin inline asm
	{sub.f16 %rs558,%rs559,%rs530;
}
	// end inline asm
	// begin inline asm
	{.reg.b32         f, C, nZ;       
 .reg.b16         h,r;            
  mov.b16         h,%rs558;           
  cvt.f32.f16     f,h;            
  mov.b32         C, 0x3fb8aa3bU; 
  mov.b32         nZ, 0x80000000U;
  fma.rn.f32      f,f,C,nZ;       
  ex2.approx.ftz.f32  f,f;        
  cvt.rn.f16.f32      r,f;        
{.reg.b16 spc, ulp, p;
  mov.b16 spc,0X1F79U;
  mov.b16 ulp,0x9400U;
  set.eq.f16.f16 p,h, spc;
  fma.rn.f16 r,p,ulp,r;
}
{.reg.b16 spc, ulp, p;
  mov.b16 spc,0X25CFU;
  mov.b16 ulp,0x9400U;
  set.eq.f16.f16 p,h, spc;
  fma.rn.f16 r,p,ulp,r;
}
{.reg.b16 spc, ulp, p;
  mov.b16 spc,0XC13BU;
  mov.b16 ulp,0x0400U;
  set.eq.f16.f16 p,h, spc;
  fma.rn.f16 r,p,ulp,r;
}
{.reg.b16 spc, ulp, p;
  mov.b16 spc,0XC1EFU;
  mov.b16 ulp,0x0200U;
  set.eq.f16.f16 p,h, spc;
  fma.rn.f16 r,p,ulp,r;
}
  mov.b16         %rs561,r;           
}
	// end inline asm
	// begin inline asm
	{add.f16 %rs563,%rs555,%rs561;
}
	// end inline asm
	ld.shared.u16 	%rs567, [%r210+256];
	// begin inline asm
	{sub.f16 %rs566,%rs567,%rs530;
}
	// end inline asm
	// begin inline asm
	{.reg.b32         f, C, nZ;       
 .reg.b16         h,r;            
  mov.b16         h,%rs566;           
  cvt.f32.f16     f,h;            
  mov.b32         C, 0x3fb8aa3bU; 
  mov.b32         nZ, 0x80000000U;
  fma.rn.f32      f,f,C,nZ;       
  ex2.approx.ftz.f32  f,f;        
  cvt.rn.f16.f32      r,f;        
{.reg.b16 spc, ulp, p;
  mov.b16 spc,0X1F79U;
  mov.b16 ulp,0x9400U;
  set.eq.f16.f16 p,h, spc;
  fma.rn.f16 r,p,ulp,r;
}
{.reg.b16 spc, ulp, p;
  mov.b16 spc,0X25CFU;
  mov.b16 ulp,0x9400U;
  set.eq.f16.f16 p,h, spc;
  fma.rn.f16 r,p,ulp,r;
}
{.reg.b16 spc, ulp, p;
  mov.b16 spc,0XC13BU;
  mov.b16 ulp,0x0400U;
  set.eq.f16.f16 p,h, spc;
  fma.rn.f16 r,p,ulp,r;
}
{.reg.b16 spc, ulp, p;
  mov.b16 spc,0XC1EFU;
  mov.b16 ulp,0x0200U;
  set.eq.f16.f16 p,h, spc;
  fma.rn.f16 r,p,ulp,r;
}
  mov.b16         %rs569,r;           
}
	// end inline asm
	// begin inline asm
	{add.f16 %rs571,%rs563,%rs569;
}
	// end inline asm
	ld.shared.u16 	%rs575, [%r210+320];
	// begin inline asm
	{sub.f16 %rs574,%rs575,%rs530;
}
	// end inline asm
	// begin inline asm
	{.reg.b32         f, C, nZ;       
 .reg.b16         h,r;            
  mov.b16         h,%rs574;           
  cvt.f32.f16     f,h;            
  mov.b32         C, 0x3fb8aa3bU; 
  mov.b32         nZ, 0x80000000U;
  fma.rn.f32      f,f,C,nZ;       
  ex2.approx.ftz.f32  f,f;        
  cvt.rn.f16.f32      r,f;        
{.reg.b16 spc, ulp, p;
  mov.b16 spc,0X1F79U;
  mov.b16 ulp,0x9400U;
  set.eq.f16.f16 p,h, spc;
  fma.rn.f16 r,p,ulp,r;
}
{.reg.b16 spc, ulp, p;
  mov.b16 spc,0X25CFU;
  mov.b16 ulp,0x9400U;
  set.eq.f16.f16 p,h, spc;
  fma.rn.f16 r,p,ulp,r;
}
{.reg.b16 spc, ulp, p;
  mov.b16 spc,0XC13BU;
  mov.b16 ulp,0x0400U;
  set.eq.f16.f16 p,h, spc;
  fma.rn.f16 r,p,ulp,r;
}
{.reg.b16 spc, ulp, p;
  mov.b16 spc,0XC1EFU;
  mov.b16 ulp,0x0200U;
  set.eq.f16.f16 p,h, spc;
  fma.rn.f16 r,p,ulp,r;
}
  mov.b16         %rs577,r;           
}
	// end inline asm
	// begin inline asm
	{add.f16 %rs579,%rs571,%rs577;
}
	// end inline asm
	ld.shared.u16 	%rs583, [%r210+384];
	// begin inline asm
	{sub.f16 %rs582,%rs583,%rs530;
}
	// end inline asm
	// begin inline asm
	{.reg.b32         f, C, nZ;       
 .reg.b16         h,r;            
  mov.b16         h,%rs582;           
  cvt.f32.f16     f,h;            
  mov.b32         C, 0x3fb8aa3bU; 
  mov.b32         nZ, 0x80000000U;
  fma.rn.f32      f,f,C,nZ;       
  ex2.approx.ftz.f32  f,f;        
  cvt.rn.f16.f32      r,f;        
{.reg.b16 spc, ulp, p;
  mov.b16 spc,0X1F79U;
  mov.b16 ulp,0x9400U;
  set.eq.f16.f16 p,h, spc;
  fma.rn.f16 r,p,ulp,r;
}
{.reg.b16 spc, ulp, p;
  mov.b16 spc,0X25CFU;
  mov.b16 ulp,0x9400U;
  set.eq.f16.f16 p,h, spc;
  fma.rn.f16 r,p,ulp,r;
}
{.reg.b16 spc, ulp, p;
  mov.b16 spc,0XC13BU;
  mov.b16 ulp,0x0400U;
  set.eq.f16.f16 p,h, spc;
  fma.rn.f16 r,p,ulp,r;
}
{.reg.b16 spc, ulp, p;
  mov.b16 spc,0XC1EFU;
  mov.b16 ulp,0x0200U;
  set.eq.f16.f16 p,h, spc;
  fma.rn.f16 r,p,ulp,r;
}
  mov.b16         %rs585,r;           
}
	// end inline asm
	// begin inline asm
	{add.f16 %rs587,%rs579,%rs585;
}
	// end inline asm
	ld.shared.u16 	%rs591, [%r210+448];
	// begin inline asm
	{sub.f16 %rs590,%rs591,%rs530;
}
	// end inline asm
	// begin inline asm
	{.reg.b32         f, C, nZ;       
 .reg.b16         h,r;            
  mov.b16         h,%rs590;           
  cvt.f32.f16     f,h;            
  mov.b32         C, 0x3fb8aa3bU; 
  mov.b32         nZ, 0x80000000U;
  fma.rn.f32      f,f,C,nZ;       
  ex2.approx.ftz.f32  f,f;        
  cvt.rn.f16.f32      r,f;        
{.reg.b16 spc, ulp, p;
  mov.b16 spc,0X1F79U;
  mov.b16 ulp,0x9400U;
  set.eq.f16.f16 p,h, spc;
  fma.rn.f16 r,p,ulp,r;
}
{.reg.b16 spc, ulp, p;
  mov.b16 spc,0X25CFU;
  mov.b16 ulp,0x9400U;
  set.eq.f16.f16 p,h, spc;
  fma.rn.f16 r,p,ulp,r;
}
{.reg.b16 spc, ulp, p;
  mov.b16 spc,0XC13BU;
  mov.b16 ulp,0x0400U;
  set.eq.f16.f16 p,h, spc;
  fma.rn.f16 r,p,ulp,r;
}
{.reg.b16 spc, ulp, p;
  mov.b16 spc,0XC1EFU;
  mov.b16 ulp,0x0200U;
  set.eq.f16.f16 p,h, spc;
  fma.rn.f16 r,p,ulp,r;
}
  mov.b16         %rs593,r;           
}
	// end inline asm
	// begin inline asm
	{add.f16 %rs595,%rs587,%rs593;
}
	// end inline asm
	ld.shared.u16 	%rs599, [%r210+512];
	// begin inline asm
	{sub.f16 %rs598,%rs599,%rs530;
}
	// end inline asm
	// begin inline asm
	{.reg.b32         f, C, nZ;       
 .reg.b16         h,r;            
  mov.b16         h,%rs598;           
  cvt.f32.f16     f,h;            
  mov.b32         C, 0x3fb8aa3bU; 
  mov.b32         nZ, 0x80000000U;
  fma.rn.f32      f,f,C,nZ;       
  ex2.approx.ftz.f32  f,f;        
  cvt.rn.f16.f32      r,f;        
{.reg.b16 spc, ulp, p;
  mov.b16 spc,0X1F79U;
  mov.b16 ulp,0x9400U;
  set.eq.f16.f16 p,h, spc;
  fma.rn.f16 r,p,ulp,r;
}
{.reg.b16 spc, ulp, p;
  mov.b16 spc,0X25CFU;
  mov.b16 ulp,0x9400U;
  set.eq.f16.f16 p,h, spc;
  fma.rn.f16 r,p,ulp,r;
}
{.reg.b16 spc, ulp, p;
  mov.b16 spc,0XC13BU;
  mov.b16 ulp,0x0400U;
  set.eq.f16.f16 p,h, spc;
  fma.rn.f16 r,p,ulp,r;
}
{.reg.b16 spc, ulp, p;
  mov.b16 spc,0XC1EFU;
  mov.b16 ulp,0x0200U;
  set.eq.f16.f16 p,h, spc;
  fma.rn.f16 r,p,ulp,r;
}
  mov.b16         %rs601,r;           
}
	// end inline asm
	// begin inline asm
	{add.f16 %rs603,%rs595,%rs601;
}
	// end inline asm
	ld.shared.u16 	%rs607, [%r210+576];
	// begin inline asm
	{sub.f16 %rs606,%rs607,%rs530;
}
	// end inline asm
	// begin inline asm
	{.reg.b32         f, C, nZ;       
 .reg.b16         h,r;            
  mov.b16         h,%rs606;           
  cvt.f32.f16     f,h;            
  mov.b32         C, 0x3fb8aa3bU; 
  mov.b32         nZ, 0x80000000U;
  fma.rn.f32      f,f,C,nZ;       
  ex2.approx.ftz.f32  f,f;        
  cvt.rn.f16.f32      r,f;        
{.reg.b16 spc, ulp, p;
  mov.b16 spc,0X1F79U;
  mov.b16 ulp,0x9400U;
  set.eq.f16.f16 p,h, spc;
  fma.rn.f16 r,p,ulp,r;
}
{.reg.b16 spc, ulp, p;
  mov.b16 spc,0X25CFU;
  mov.b16 ulp,0x9400U;
  set.eq.f16.f16 p,h, spc;
  fma.rn.f16 r,p,ulp,r;
}
{.reg.b16 spc, ulp, p;
  mov.b16 spc,0XC13BU;
  mov.b16 ulp,0x0400U;
  set.eq.f16.f16 p,h, spc;
  fma.rn.f16 r,p,ulp,r;
}
{.reg.b16 spc, ulp, p;
  mov.b16 spc,0XC1EFU;
  mov.b16 ulp,0x0200U;
  set.eq.f16.f16 p,h, spc;
  fma.rn.f16 r,p,ulp,r;
}
  mov.b16         %rs609,r;           
}
	// end inline asm
	// begin inline asm
	{add.f16 %rs611,%rs603,%rs609;
}
	// end inline asm
	ld.shared.u16 	%rs615, [%r210+640];
	// begin inline asm
	{sub.f16 %rs614,%rs615,%rs530;
}
	// end inline asm
	// begin inline asm
	{.reg.b32         f, C, nZ;       
 .reg.b16         h,r;            
  mov.b16         h,%rs614;           
  cvt.f32.f16     f,h;            
  mov.b32         C, 0x3fb8aa3bU; 
  mov.b32         nZ, 0x80000000U;
  fma.rn.f32      f,f,C,nZ;       
  ex2.approx.ftz.f32  f,f;        
  cvt.rn.f16.f32      r,f;        
{.reg.b16 spc, ulp, p;
  mov.b16 spc,0X1F79U;
  mov.b16 ulp,0x9400U;
  set.eq.f16.f16 p,h, spc;
  fma.rn.f16 r,p,ulp,r;
}
{.reg.b16 spc, ulp, p;
  mov.b16 spc,0X25CFU;
  mov.b16 ulp,0x9400U;
  set.eq.f16.f16 p,h, spc;
  fma.rn.f16 r,p,ulp,r;
}
{.reg.b16 spc, ulp, p;
  mov.b16 spc,0XC13BU;
  mov.b16 ulp,0x0400U;
  set.eq.f16.f16 p,h, spc;
  fma.rn.f16 r,p,ulp,r;
}
{.reg.b16 spc, ulp, p;
  mov.b16 spc,0XC1EFU;
  mov.b16 ulp,0x0200U;
  set.eq.f16.f16 p,h, spc;
  fma.rn.f16 r,p,ulp,r;
}
  mov.b16         %rs617,r;           
}
	// end inline asm
	// begin inline asm
	{add.f16 %rs619,%rs611,%rs617;
}
	// end inline asm
	ld.shared.u16 	%rs623, [%r210+704];
	// begin inline asm
	{sub.f16 %rs622,%rs623,%rs530;
}
	// end inline asm
	// begin inline asm
	{.reg.b32         f, C, nZ;       
 .reg.b16         h,r;            
  mov.b16         h,%rs622;           
  cvt.f32.f16     f,h;            
  mov.b32         C, 0x3fb8aa3bU; 
  mov.b32         nZ, 0x80000000U;
  fma.rn.f32      f,f,C,nZ;       
  ex2.approx.ftz.f32  f,f;        
  cvt.rn.f16.f32      r,f;        
{.reg.b16 spc, ulp, p;
  mov.b16 spc,0X1F79U;
  mov.b16 ulp,0x9400U;
  set.eq.f16.f16 p,h, spc;
  fma.rn.f16 r,p,ulp,r;
}
{.reg.b16 spc, ulp, p;
  mov.b16 spc,0X25CFU;
  mov.b16 ulp,0x9400U;
  set.eq.f16.f16 p,h, spc;
  fma.rn.f16 r,p,ulp,r;
}
{.reg.b16 spc, ulp, p;
  mov.b16 spc,0XC13BU;
  mov.b16 ulp,0x0400U;
  set.eq.f16.f16 p,h, spc;
  fma.rn.f16 r,p,ulp,r;
}
{.reg.b16 spc, ulp, p;
  mov.b16 spc,0XC1EFU;
  mov.b16 ulp,0x0200U;
  set.eq.f16.f16 p,h, spc;
  fma.rn.f16 r,p,ulp,r;
}
  mov.b16         %rs625,r;           
}
	// end inline asm
	// begin inline asm
	{add.f16 %rs627,%rs619,%rs625;
}
	// end inline asm
	ld.shared.u16 	%rs631, [%r210+768];
	// begin inline asm
	{sub.f16 %rs630,%rs631,%rs530;
}
	// end inline asm
	// begin inline asm
	{.reg.b32         f, C, nZ;       
 .reg.b16         h,r;            
  mov.b16         h,%rs630;           
  cvt.f32.f16     f,h;            
  mov.b32         C, 0x3fb8aa3bU; 
  mov.b32         nZ, 0x80000000U;
  fma.rn.f32      f,f,C,nZ;       
  ex2.approx.ftz.f32  f,f;        
  cvt.rn.f16.f32      r,f;        
{.reg.b16 spc, ulp, p;
  mov.b16 spc,0X1F79U;
  mov.b16 ulp,0x9400U;
  set.eq.f16.f16 p,h, spc;
  fma.rn.f16 r,p,ulp,r;
}
{.reg.b16 spc, ulp, p;
  mov.b16 spc,0X25CFU;
  mov.b16 ulp,0x9400U;
  set.eq.f16.f16 p,h, spc;
  fma.rn.f16 r,p,ulp,r;
}
{.reg.b16 spc, ulp, p;
  mov.b16 spc,0XC13BU;
  mov.b16 ulp,0x0400U;
  set.eq.f16.f16 p,h, spc;
  fma.rn.f16 r,p,ulp,r;
}
{.reg.b16 spc, ulp, p;
  mov.b16 spc,0XC1EFU;
  mov.b16 ulp,0x0200U;
  set.eq.f16.f16 p,h, spc;
  fma.rn.f16 r,p,ulp,r;
}
  mov.b16         %rs633,r;           
}
	// end inline asm
	// begin inline asm
	{add.f16 %rs635,%rs627,%rs633;
}
	// end inline asm
	ld.shared.u16 	%rs639, [%r210+832];
	// begin inline asm
	{sub.f16 %rs638,%rs639,%rs530;
}
	// end inline asm
	// begin inline asm
	{.reg.b32         f, C, nZ;       
 .reg.b16         h,r;            
  mov.b16         h,%rs638;           
  cvt.f32.f16     f,h;            
  mov.b32         C, 0x3fb8aa3bU; 
  mov.b32         nZ, 0x80000000U;
  fma.rn.f32      f,f,C,nZ;       
  ex2.approx.ftz.f32  f,f;        
  cvt.rn.f16.f32      r,f;        
{.reg.b16 spc, ulp, p;
  mov.b16 spc,0X1F79U;
  mov.b16 ulp,0x9400U;
  set.eq.f16.f16 p,h, spc;
  fma.rn.f16 r,p,ulp,r;
}
{.reg.b16 spc, ulp, p;
  mov.b16 spc,0X25CFU;
  mov.b16 ulp,0x9400U;
  set.eq.f16.f16 p,h, spc;
  fma.rn.f16 r,p,ulp,r;
}
{.reg.b16 spc, ulp, p;
  mov.b16 spc,0XC13BU;
  mov.b16 ulp,0x0400U;
  set.eq.f16.f16 p,h, spc;
  fma.rn.f16 r,p,ulp,r;
}
{.reg.b16 spc, ulp, p;
  mov.b16 spc,0XC1EFU;
  mov.b16 ulp,0x0200U;
  set.eq.f16.f16 p,h, spc;
  fma.rn.f16 r,p,ulp,r;
}
  mov.b16         %rs641,r;           
}
	// end inline asm
	// begin inline asm
	{add.f16 %rs643,%rs635,%rs641;
}
	// end inline asm
	ld.shared.u16 	%rs647, [%r210+896];
	// begin inline asm
	{sub.f16 %rs646,%rs647,%rs530;
}
	// end inline asm
	// begin inline asm
	{.reg.b32         f, C, nZ;       
 .reg.b16         h,r;            
  mov.b16         h,%rs646;           
  cvt.f32.f16     f,h;            
  mov.b32         C, 0x3fb8aa3bU; 
  mov.b32         nZ, 0x80000000U;
  fma.rn.f32      f,f,C,nZ;       
  ex2.approx.ftz.f32  f,f;        
  cvt.rn.f16.f32      r,f;        
{.reg.b16 spc, ulp, p;
  mov.b16 spc,0X1F79U;
  mov.b16 ulp,0x9400U;
  set.eq.f16.f16 p,h, spc;
  fma.rn.f16 r,p,ulp,r;
}
{.reg.b16 spc, ulp, p;
  mov.b16 spc,0X25CFU;
  mov.b16 ulp,0x9400U;
  set.eq.f16.f16 p,h, spc;
  fma.rn.f16 r,p,ulp,r;
}
{.reg.b16 spc, ulp, p;
  mov.b16 spc,0XC13BU;
  mov.b16 ulp,0x0400U;
  set.eq.f16.f16 p,h, spc;
  fma.rn.f16 r,p,ulp,r;
}
{.reg.b16 spc, ulp, p;
  mov.b16 spc,0XC1EFU;
  mov.b16 ulp,0x0200U;
  set.eq.f16.f16 p,h, spc;
  fma.rn.f16 r,p,ulp,r;
}
  mov.b16         %rs649,r;           
}
	// end inline asm
	// begin inline asm
	{add.f16 %rs651,%rs643,%rs649;
}
	// end inline asm
	ld.shared.u16 	%rs655, [%r210+960];
	// begin inline asm
	{sub.f16 %rs654,%rs655,%rs530;
}
	// end inline asm
	// begin inline asm
	{.reg.b32         f, C, nZ;       
 .reg.b16         h,r;            
  mov.b16         h,%rs654;           
  cvt.f32.f16     f,h;            
  mov.b32         C, 0x3fb8aa3bU; 
  mov.b32         nZ, 0x80000000U;
  fma.rn.f32      f,f,C,nZ;       
  ex2.approx.ftz.f32  f,f;        
  cvt.rn.f16.f32      r,f;        
{.reg.b16 spc, ulp, p;
  mov.b16 spc,0X1F79U;
  mov.b16 ulp,0x9400U;
  set.eq.f16.f16 p,h, spc;
  fma.rn.f16 r,p,ulp,r;
}
{.reg.b16 spc, ulp, p;
  mov.b16 spc,0X25CFU;
  mov.b16 ulp,0x9400U;
  set.eq.f16.f16 p,h, spc;
  fma.rn.f16 r,p,ulp,r;
}
{.reg.b16 spc, ulp, p;
  mov.b16 spc,0XC13BU;
  mov.b16 ulp,0x0400U;
  set.eq.f16.f16 p,h, spc;
  fma.rn.f16 r,p,ulp,r;
}
{.reg.b16 spc, ulp, p;
  mov.b16 spc,0XC1EFU;
  mov.b16 ulp,0x0200U;
  set.eq.f16.f16 p,h, spc;
  fma.rn.f16 r,p,ulp,r;
}
  mov.b16         %rs657,r;           
}
	// end inline asm
	// begin inline asm
	{add.f16 %rs1608,%rs651,%rs657;
}
	// end inline asm
	add.s32 	%r429, %r429, 512;
	add.s32 	%r430, %r430, 16;
	setp.eq.s32 	%p33, %r430, %r56;
	@%p33 bra 	$L__BB0_63;
	bra.uni 	$L__BB0_62;
$L__BB0_63:
	setp.eq.s32 	%p34, %r55, 0;
	mov.u16 	%rs1594, %rs1595;
	mov.u16 	%rs1593, %rs1595;
	mov.u16 	%rs1592, %rs531;
	@%p34 bra 	$L__BB0_72;
	and.b32  	%r58, %r54, 7;
	setp.lt.u32 	%p35, %r55, 8;
	@%p35 bra 	$L__BB0_66;
	shl.b32 	%r211, %r429, 1;
	add.s32 	%r212, %r12, %r211;
	ld.shared.u16 	%rs665, [%r212];
	// begin inline asm
	{sub.f16 %rs664,%rs665,%rs530;
}
	// end inline asm
	// begin inline asm
	{.reg.b32         f, C, nZ;       
 .reg.b16         h,r;            
  mov.b16         h,%rs664;           
  cvt.f32.f16     f,h;            
  mov.b32         C, 0x3fb8aa3bU; 
  mov.b32         nZ, 0x80000000U;
  fma.rn.f32      f,f,C,nZ;       
  ex2.approx.ftz.f32  f,f;        
  cvt.rn.f16.f32      r,f;        
{.reg.b16 spc, ulp, p;
  mov.b16 spc,0X1F79U;
  mov.b16 ulp,0x9400U;
  set.eq.f16.f16 p,h, spc;
  fma.rn.f16 r,p,ulp,r;
}
{.reg.b16 spc, ulp, p;
  mov.b16 spc,0X25CFU;
  mov.b16 ulp,0x9400U;
  set.eq.f16.f16 p,h, spc;
  fma.rn.f16 r,p,ulp,r;
}
{.reg.b16 spc, ulp, p;
  mov.b16 spc,0XC13BU;
  mov.b16 ulp,0x0400U;
  set.eq.f16.f16 p,h, spc;
  fma.rn.f16 r,p,ulp,r;
}
{.reg.b16 spc, ulp, p;
  mov.b16 spc,0XC1EFU;
  mov.b16 ulp,0x0200U;
  set.eq.f16.f16 p,h, spc;
  fma.rn.f16 r,p,ulp,r;
}
  mov.b16         %rs667,r;           
}
	// end inline asm
	// begin inline asm
	{add.f16 %rs669,%rs1608,%rs667;
}
	// end inline asm
	ld.shared.u16 	%rs673, [%r212+64];
	// begin inline asm
	{sub.f16 %rs672,%rs673,%rs530;
}
	// end inline asm
	// begin inline asm
	{.reg.b32         f, C, nZ;       
 .reg.b16         h,r;            
  mov.b16         h,%rs672;           
  cvt.f32.f16     f,h;            
  mov.b32         C, 0x3fb8aa3bU; 
  mov.b32         nZ, 0x80000000U;
  fma.rn.f32      f,f,C,nZ;       
  ex2.approx.ftz.f32  f,f;        
  cvt.rn.f16.f32      r,f;        
{.reg.b16 spc, ulp, p;
  mov.b16 spc,0X1F79U;
  mov.b16 ulp,0x9400U;
  set.eq.f16.f16 p,h, spc;
  fma.rn.f16 r,p,ulp,r;
}
{.reg.b16 spc, ulp, p;
  mov.b16 spc,0X25CFU;
  mov.b16 ulp,0x9400U;
  set.eq.f16.f16 p,h, spc;
  fma.rn.f16 r,p,ulp,r;
}
{.reg.b16 spc, ulp, p;
  mov.b16 spc,0XC13BU;
  mov.b16 ulp,0x0400U;
  set.eq.f16.f16 p,h, spc;
  fma.rn.f16 r,p,ulp,r;
}
{.reg.b16 spc, ulp, p;
  mov.b16 spc,0XC1EFU;
  mov.b16 ulp,0x0200U;
  set.eq.f16.f16 p,h, spc;
  fma.rn.f16 r,p,ulp,r;
}
  mov.b16         %rs675,r;           
}
	// end inline asm
	// begin inline asm
	{add.f16 %rs677,%rs669,%rs675;
}
	// end inline asm
	ld.shared.u16 	%rs681, [%r212+128];
	// begin inline asm
	{sub.f16 %rs680,%rs681,%rs530;
}
	// end inline asm
	// begin inline asm
	{.reg.b32         f, C, nZ;       
 .reg.b16         h,r;            
  mov.b16         h,%rs680;           
  cvt.f32.f16     f,h;            
  mov.b32         C, 0x3fb8aa3bU; 
  mov.b32         nZ, 0x80000000U;
  fma.rn.f32      f,f,C,nZ;       
  ex2.approx.ftz.f32  f,f;        
  cvt.rn.f16.f32      r,f;        
{.reg.b16 spc, ulp, p;
  mov.b16 spc,0X1F79U;
  mov.b16 ulp,0x9400U;
  set.eq.f16.f16 p,h, spc;
  fma.rn.f16 r,p,ulp,r;
}
{.reg.b16 spc, ulp, p;
  mov.b16 spc,0X25CFU;
  mov.b16 ulp,0x9400U;
  set.eq.f16.f16 p,h, spc;
  fma.rn.f16 r,p,ulp,r;
}
{.reg.b16 spc, ulp, p;
  mov.b16 spc,0XC13BU;
  mov.b16 ulp,0x0400U;
  set.eq.f16.f16 p,h, spc;
  fma.rn.f16 r,p,ulp,r;
}
{.reg.b16 spc, ulp, p;
  mov.b16 spc,0XC1EFU;
  mov.b16 ulp,0x0200U;
  set.eq.f16.f16 p,h, spc;
  fma.rn.f16 r,p,ulp,r;
}
  mov.b16         %rs683,r;           
}
	// end inline asm
	// begin inline asm
	{add.f16 %rs685,%rs677,%rs683;
}
	// end inline asm
	ld.shared.u16 	%rs689, [%r212+192];
	// begin inline asm
	{sub.f16 %rs688,%rs689,%rs530;
}
	// end inline asm
	// begin inline asm
	{.reg.b32         f, C, nZ;       
 .reg.b16         h,r;            
  mov.b16         h,%rs688;           
  cvt.f32.f16     f,h;            
  mov.b32         C, 0x3fb8aa3bU; 
  mov.b32         nZ, 0x80000000U;
  fma.rn.f32      f,f,C,nZ;       
  ex2.approx.ftz.f32  f,f;        
  cvt.rn.f16.f32      r,f;        
{.reg.b16 spc, ulp, p;
  mov.b16 spc,0X1F79U;
  mov.b16 ulp,0x9400U;
  set.eq.f16.f16 p,h, spc;
  fma.rn.f16 r,p,ulp,r;
}
{.reg.b16 spc, ulp, p;
  mov.b16 spc,0X25CFU;
  mov.b16 ulp,0x9400U;
  set.eq.f16.f16 p,h, spc;
  fma.rn.f16 r,p,ulp,r;
}
{.reg.b16 spc, ulp, p;
  mov.b16 spc,0XC13BU;
  mov.b16 ulp,0x0400U;
  set.eq.f16.f16 p,h, spc;
  fma.rn.f16 r,p,ulp,r;
}
{.reg.b16 spc, ulp, p;
  mov.b16 spc,0XC1EFU;
  mov.b16 ulp,0x0200U;
  set.eq.f16.f16 p,h, spc;
  fma.rn.f16 r,p,ulp,r;
}
  mov.b16         %rs691,r;           
}
	// end inline asm
	// begin inline asm
	{add.f16 %rs693,%rs685,%rs691;
}
	// end inline asm
	ld.shared.u16 	%rs697, [%r212+256];
	// begin inline asm
	{sub.f16 %rs696,%rs697,%rs530;
}
	// end inline asm
	// begin inline asm
	{.reg.b32         f, C, nZ;       
 .reg.b16         h,r;            
  mov.b16         h,%rs696;           
  cvt.f32.f16     f,h;            
  mov.b32         C, 0x3fb8aa3bU; 
  mov.b32         nZ, 0x80000000U;
  fma.rn.f32      f,f,C,nZ;       
  ex2.approx.ftz.f32  f,f;        
  cvt.rn.f16.f32      r,f;        
{.reg.b16 spc, ulp, p;
  mov.b16 spc,0X1F79U;
  mov.b16 ulp,0x9400U;
  set.eq.f16.f16 p,h, spc;
  fma.rn.f16 r,p,ulp,r;
}
{.reg.b16 spc, ulp, p;
  mov.b16 spc,0X25CFU;
  mov.b16 ulp,0x9400U;
  set.eq.f16.f16 p,h, spc;
  fma.rn.f16 r,p,ulp,r;
}
{.reg.b16 spc, ulp, p;
  mov.b16 spc,0XC13BU;
  mov.b16 ulp,0x0400U;
  set.eq.f16.f16 p,h, spc;
  fma.rn.f16 r,p,ulp,r;
}
{.reg.b16 spc, ulp, p;
  mov.b16 spc,0XC1EFU;
  mov.b16 ulp,0x0200U;
  set.eq.f16.f16 p,h, spc;
  fma.rn.f16 r,p,ulp,r;
}
  mov.b16         %rs699,r;           
}
	// end inline asm
	// begin inline asm
	{add.f16 %rs701,%rs693,%rs699;
}
	// end inline asm
	ld.shared.u16 	%rs705, [%r212+320];
	// begin inline asm
	{sub.f16 %rs704,%rs705,%rs530;
}
	// end inline asm
	// begin inline asm
	{.reg.b32         f, C, nZ;       
 .reg.b16         h,r;            
  mov.b16         h,%rs704;           
  cvt.f32.f16     f,h;            
  mov.b32         C, 0x3fb8aa3bU; 
  mov.b32         nZ, 0x80000000U;
  fma.rn.f32      f,f,C,nZ;       
  ex2.approx.ftz.f32  f,f;        
  cvt.rn.f16.f32      r,f;        
{.reg.b16 spc, ulp, p;
  mov.b16 spc,0X1F79U;
  mov.b16 ulp,0x9400U;
  set.eq.f16.f16 p,h, spc;
  fma.rn.f16 r,p,ulp,r;
}
{.reg.b16 spc, ulp, p;
  mov.b16 spc,0X25CFU;
  mov.b16 ulp,0x9400U;
  set.eq.f16.f16 p,h, spc;
  fma.rn.f16 r,p,ulp,r;
}
{.reg.b16 spc, ulp, p;
  mov.b16 spc,0XC13BU;
  mov.b16 ulp,0x0400U;
  set.eq.f16.f16 p,h, spc;
  fma.rn.f16 r,p,ulp,r;
}
{.reg.b16 spc, ulp, p;
  mov.b16 spc,0XC1EFU;
  mov.b16 ulp,0x0200U;
  set.eq.f16.f16 p,h, spc;
  fma.rn.f16 r,p,ulp,r;
}
  mov.b16         %rs707,r;           
}
	// end inline asm
	// begin inline asm
	{add.f16 %rs709,%rs701,%rs707;
}
	// end inline asm
	ld.shared.u16 	%rs713, [%r212+384];
	// begin inline asm
	{sub.f16 %rs712,%rs713,%rs530;
}
	// end inline asm
	// begin inline asm
	{.reg.b32         f, C, nZ;       
 .reg.b16         h,r;            
  mov.b16         h,%rs712;           
  cvt.f32.f16     f,h;            
  mov.b32         C, 0x3fb8aa3bU; 
  mov.b32         nZ, 0x80000000U;
  fma.rn.f32      f,f,C,nZ;       
  ex2.approx.ftz.f32  f,f;        
  cvt.rn.f16.f32      r,f;        
{.reg.b16 spc, ulp, p;
  mov.b16 spc,0X1F79U;
  mov.b16 ulp,0x9400U;
  set.eq.f16.f16 p,h, spc;
  fma.rn.f16 r,p,ulp,r;
}
{.reg.b16 spc, ulp, p;
  mov.b16 spc,0X25CFU;
  mov.b16 ulp,0x9400U;
  set.eq.f16.f16 p,h, spc;
  fma.rn.f16 r,p,ulp,r;
}
{.reg.b16 spc, ulp, p;
  mov.b16 spc,0XC13BU;
  mov.b16 ulp,0x0400U;
  set.eq.f16.f16 p,h, spc;
  fma.rn.f16 r,p,ulp,r;
}
{.reg.b16 spc, ulp, p;
  mov.b16 spc,0XC1EFU;
  mov.b16 ulp,0x0200U;
  set.eq.f16.f16 p,h, spc;
  fma.rn.f16 r,p,ulp,r;
}
  mov.b16         %rs715,r;           
}
	// end inline asm
	// begin inline asm
	{add.f16 %rs717,%rs709,%rs715;
}
	// end inline asm
	ld.shared.u16 	%rs721, [%r212+448];
	// begin inline asm
	{sub.f16 %rs720,%rs721,%rs530;
}
	// end inline asm
	// begin inline asm
	{.reg.b32         f, C, nZ;       
 .reg.b16         h,r;            
  mov.b16         h,%rs720;           
  cvt.f32.f16     f,h;            
  mov.b32         C, 0x3fb8aa3bU; 
  mov.b32         nZ, 0x80000000U;
  fma.rn.f32      f,f,C,nZ;       
  ex2.approx.ftz.f32  f,f;        
  cvt.rn.f16.f32      r,f;        
{.reg.b16 spc, ulp, p;
  mov.b16 spc,0X1F79U;
  mov.b16 ulp,0x9400U;
  set.eq.f16.f16 p,h, spc;
  fma.rn.f16 r,p,ulp,r;
}
{.reg.b16 spc, ulp, p;
  mov.b16 spc,0X25CFU;
  mov.b16 ulp,0x9400U;
  set.eq.f16.f16 p,h, spc;
  fma.rn.f16 r,p,ulp,r;
}
{.reg.b16 spc, ulp, p;
  mov.b16 spc,0XC13BU;
  mov.b16 ulp,0x0400U;
  set.eq.f16.f16 p,h, spc;
  fma.rn.f16 r,p,ulp,r;
}
{.reg.b16 spc, ulp, p;
  mov.b16 spc,0XC1EFU;
  mov.b16 ulp,0x0200U;
  set.eq.f16.f16 p,h, spc;
  fma.rn.f16 r,p,ulp,r;
}
  mov.b16         %rs723,r;           
}
	// end inline asm
	// begin inline asm
	{add.f16 %rs1608,%rs717,%rs723;
}
	// end inline asm
	add.s32 	%r429, %r429, 256;
$L__BB0_66:
	setp.eq.s32 	%p36, %r58, 0;
	mov.u16 	%rs1594, %rs1595;
	mov.u16 	%rs1593, %rs1595;
	mov.u16 	%rs1592, %rs531;
	@%p36 bra 	$L__BB0_72;
	and.b32  	%r61, %r54, 3;
	setp.lt.u32 	%p37, %r58, 4;
	@%p37 bra 	$L__BB0_69;
	shl.b32 	%r213, %r429, 1;
	add.s32 	%r214, %r12, %r213;
	ld.shared.u16 	%rs731, [%r214];
	// begin inline asm
	{sub.f16 %rs730,%rs731,%rs530;
}
	// end inline asm
	// begin inline asm
	{.reg.b32         f, C, nZ;       
 .reg.b16         h,r;            
  mov.b16         h,%rs730;           
  cvt.f32.f16     f,h;            
  mov.b32         C, 0x3fb8aa3bU; 
  mov.b32         nZ, 0x80000000U;
  fma.rn.f32      f,f,C,nZ;       
  ex2.approx.ftz.f32  f,f;        
  cvt.rn.f16.f32      r,f;        
{.reg.b16 spc, ulp, p;
  mov.b16 spc,0X1F79U;
  mov.b16 ulp,0x9400U;
  set.eq.f16.f16 p,h, spc;
  fma.rn.f16 r,p,ulp,r;
}
{.reg.b16 spc, ulp, p;
  mov.b16 spc,0X25CFU;
  mov.b16 ulp,0x9400U;
  set.eq.f16.f16 p,h, spc;
  fma.rn.f16 r,p,ulp,r;
}
{.reg.b16 spc, ulp, p;
  mov.b16 spc,0XC13BU;
  mov.b16 ulp,0x0400U;
  set.eq.f16.f16 p,h, spc;
  fma.rn.f16 r,p,ulp,r;
}
{.reg.b16 spc, ulp, p;
  mov.b16 spc,0XC1EFU;
  mov.b16 ulp,0x0200U;
  set.eq.f16.f16 p,h, spc;
  fma.rn.f16 r,p,ulp,r;
}
  mov.b16         %rs733,r;           
}
	// end inline asm
	// begin inline asm
	{add.f16 %rs735,%rs1608,%rs733;
}
	// end inline asm
	ld.shared.u16 	%rs739, [%r214+64];
	// begin inline asm
	{sub.f16 %rs738,%rs739,%rs530;
}
	// end inline asm
	// begin inline asm
	{.reg.b32         f, C, nZ;       
 .reg.b16         h,r;            
  mov.b16         h,%rs738;           
  cvt.f32.f16     f,h;            
  mov.b32         C, 0x3fb8aa3bU; 
  mov.b32         nZ, 0x80000000U;
  fma.rn.f32      f,f,C,nZ;       
  ex2.approx.ftz.f32  f,f;        
  cvt.rn.f16.f32      r,f;        
{.reg.b16 spc, ulp, p;
  mov.b16 spc,0X1F79U;
  mov.b16 ulp,0x9400U;
  set.eq.f16.f16 p,h, spc;
  fma.rn.f16 r,p,ulp,r;
}
{.reg.b16 spc, ulp, p;
  mov.b16 spc,0X25CFU;
  mov.b16 ulp,0x9400U;
  set.eq.f16.f16 p,h, spc;
  fma.rn.f16 r,p,ulp,r;
}
{.reg.b16 spc, ulp, p;
  mov.b16 spc,0XC13BU;
  mov.b16 ulp,0x0400U;
  set.eq.f16.f16 p,h, spc;
  fma.rn.f16 r,p,ulp,r;
}
{.reg.b16 spc, ulp, p;
  mov.b16 spc,0XC1EFU;
  mov.b16 ulp,0x0200U;
  set.eq.f16.f16 p,h, spc;
  fma.rn.f16 r,p,ulp,r;
}
  mov.b16         %rs741,r;           
}
	// end inline asm
	// begin inline asm
	{add.f16 %rs743,%rs735,%rs741;
}
	// end inline asm
	ld.shared.u16 	%rs747, [%r214+128];
	// begin inline asm
	{sub.f16 %rs746,%rs747,%rs530;
}
	// end inline asm
	// begin inline asm
	{.reg.b32         f, C, nZ;       
 .reg.b16         h,r;            
  mov.b16         h,%rs746;           
  cvt.f32.f16     f,h;            
  mov.b32         C, 0x3fb8aa3bU; 
  mov.b32         nZ, 0x80000000U;
  fma.rn.f32      f,f,C,nZ;       
  ex2.approx.ftz.f32  f,f;        
  cvt.rn.f16.f32      r,f;        
{.reg.b16 spc, ulp, p;
  mov.b16 spc,0X1F79U;
  mov.b16 ulp,0x9400U;
  set.eq.f16.f16 p,h, spc;
  fma.rn.f16 r,p,ulp,r;
}
{.reg.b16 spc, ulp, p;
  mov.b16 spc,0X25CFU;
  mov.b16 ulp,0x9400U;
  set.eq.f16.f16 p,h, spc;
  fma.rn.f16 r,p,ulp,r;
}
{.reg.b16 spc, ulp, p;
  mov.b16 spc,0XC13BU;
  mov.b16 ulp,0x0400U;
  set.eq.f16.f16 p,h, spc;
  fma.rn.f16 r,p,ulp,r;
}
{.reg.b16 spc, ulp, p;
  mov.b16 spc,0XC1EFU;
  mov.b16 ulp,0x0200U;
  set.eq.f16.f16 p,h, spc;
  fma.rn.f16 r,p,ulp,r;
}
  mov.b16         %rs749,r;           
}
	// end inline asm
	// begin inline asm
	{add.f16 %rs751,%rs743,%rs749;
}
	// end inline asm
	ld.shared.u16 	%rs755, [%r214+192];
	// begin inline asm
	{sub.f16 %rs754,%rs755,%rs530;
}
	// end inline asm
	// begin inline asm
	{.reg.b32         f, C, nZ;       
 .reg.b16         h,r;            
  mov.b16         h,%rs754;           
  cvt.f32.f16     f,h;            
  mov.b32         C, 0x3fb8aa3bU; 
  mov.b32         nZ, 0x80000000U;
  fma.rn.f32      f,f,C,nZ;       
  ex2.approx.ftz.f32  f,f;        
  cvt.rn.f16.f32      r,f;        
{.reg.b16 spc, ulp, p;
  mov.b16 spc,0X1F79U;
  mov.b16 ulp,0x9400U;
  set.eq.f16.f16 p,h, spc;
  fma.rn.f16 r,p,ulp,r;
}
{.reg.b16 spc, ulp, p;
  mov.b16 spc,0X25CFU;
  mov.b16 ulp,0x9400U;
  set.eq.f16.f16 p,h, spc;
  fma.rn.f16 r,p,ulp,r;
}
{.reg.b16 spc, ulp, p;
  mov.b16 spc,0XC13BU;
  mov.b16 ulp,0x0400U;
  set.eq.f16.f16 p,h, spc;
  fma.rn.f16 r,p,ulp,r;
}
{.reg.b16 spc, ulp, p;
  mov.b16 spc,0XC1EFU;
  mov.b16 ulp,0x0200U;
  set.eq.f16.f16 p,h, spc;
  fma.rn.f16 r,p,ulp,r;
}
  mov.b16         %rs757,r;           
}
	// end inline asm
	// begin inline asm
	{add.f16 %rs1608,%rs751,%rs757;
}
	// end inline asm
	add.s32 	%r429, %r429, 128;
$L__BB0_69:
	setp.eq.s32 	%p38, %r61, 0;
	mov.u16 	%rs1594, %rs1595;
	mov.u16 	%rs1593, %rs1595;
	mov.u16 	%rs1592, %rs531;
	@%p38 bra 	$L__BB0_72;
	mov.b32 	%r428, 0;
$L__BB0_71:
	.pragma "nounroll";
	shl.b32 	%r216, %r429, 1;
	add.s32 	%r217, %r12, %r216;
	ld.shared.u16 	%rs764, [%r217];
	// begin inline asm
	{sub.f16 %rs763,%rs764,%rs530;
}
	// end inline asm
	// begin inline asm
	{.reg.b32         f, C, nZ;       
 .reg.b16         h,r;            
  mov.b16         h,%rs763;           
  cvt.f32.f16     f,h;            
  mov.b32         C, 0x3fb8aa3bU; 
  mov.b32         nZ, 0x80000000U;
  fma.rn.f32      f,f,C,nZ;       
  ex2.approx.ftz.f32  f,f;        
  cvt.rn.f16.f32      r,f;        
{.reg.b16 spc, ulp, p;
  mov.b16 spc,0X1F79U;
  mov.b16 ulp,0x9400U;
  set.eq.f16.f16 p,h, spc;
  fma.rn.f16 r,p,ulp,r;
}
{.reg.b16 spc, ulp, p;
  mov.b16 spc,0X25CFU;
  mov.b16 ulp,0x9400U;
  set.eq.f16.f16 p,h, spc;
  fma.rn.f16 r,p,ulp,r;
}
{.reg.b16 spc, ulp, p;
  mov.b16 spc,0XC13BU;
  mov.b16 ulp,0x0400U;
  set.eq.f16.f16 p,h, spc;
  fma.rn.f16 r,p,ulp,r;
}
{.reg.b16 spc, ulp, p;
  mov.b16 spc,0XC1EFU;
  mov.b16 ulp,0x0200U;
  set.eq.f16.f16 p,h, spc;
  fma.rn.f16 r,p,ulp,r;
}
  mov.b16         %rs766,r;           
}
	// end inline asm
	// begin inline asm
	{add.f16 %rs1608,%rs1608,%rs766;
}
	// end inline asm
	add.s32 	%r429, %r429, 32;
	add.s32 	%r428, %r428, 1;
	setp.eq.s32 	%p39, %r428, %r61;
	mov.u16 	%rs1594, %rs1595;
	mov.u16 	%rs1593, %rs1595;
	mov.u16 	%rs1592, %rs531;
	@%p39 bra 	$L__BB0_72;
	bra.uni 	$L__BB0_71;
$L__BB0_72:
	// begin inline asm
	{  mov.b32 %r227, {%rs1608,%rs1608};}

	// end inline asm
	mov.b32 	%r258, 16;
	mov.b32 	%r400, -1;
	// begin inline asm
	{shfl.sync.down.b32 %r228,%r227,%r258,%r201,%r400;
}
	// end inline asm
	// begin inline asm
	{.reg .f16 low,high;
 mov.b32 {low,high}, %r228;
 mov.b16 %rs1282, low;}
	// end inline asm
	// begin inline asm
	{add.f16 %rs1283,%rs1608,%rs1282;
}
	// end inline asm
	// begin inline asm
	{  mov.b32 %r234, {%rs1592,%rs1592};}

	// end inline asm
	// begin inline asm
	{shfl.sync.down.b32 %r235,%r234,%r258,%r201,%r400;
}
	// end inline asm
	// begin inline asm
	{.reg .f16 low,high;
 mov.b32 {low,high}, %r235;
 mov.b16 %rs1288, low;}
	// end inline asm
	// begin inline asm
	{add.f16 %rs1289,%rs1592,%rs1288;
}
	// end inline asm
	// begin inline asm
	{  mov.b32 %r241, {%rs1593,%rs1593};}

	// end inline asm
	// begin inline asm
	{shfl.sync.down.b32 %r242,%r241,%r258,%r201,%r400;
}
	// end inline asm
	// begin inline asm
	{.reg .f16 low,high;
 mov.b32 {low,high}, %r242;
 mov.b16 %rs1294, low;}
	// end inline asm
	// begin inline asm
	{add.f16 %rs1295,%rs1593,%rs1294;
}
	// end inline asm
	// begin inline asm
	{  mov.b32 %r248, {%rs1594,%rs1594};}

	// end inline asm
	// begin inline asm
	{shfl.sync.down.b32 %r249,%r248,%r258,%r201,%r400;
}
	// end inline asm
	// begin inline asm
	{.reg .f16 low,high;
 mov.b32 {low,high}, %r249;
 mov.b16 %rs1300, low;}
	// end inline asm
	// begin inline asm
	{add.f16 %rs1301,%rs1594,%rs1300;
}
	// end inline asm
	// begin inline asm
	{  mov.b32 %r255, {%rs1595,%rs1595};}

	// end inline asm
	// begin inline asm
	{shfl.sync.down.b32 %r256,%r255,%r258,%r201,%r400;
}
	// end inline asm
	// begin inline asm
	{.reg .f16 low,high;
 mov.b32 {low,high}, %r256;
 mov.b16 %rs1306, low;}
	// end inline asm
	// begin inline asm
	{add.f16 %rs1307,%rs1595,%rs1306;
}
	// end inline asm
	// begin inline asm
	{  mov.b32 %r262, {%rs1283,%rs1283};}

	// end inline asm
	mov.b32 	%r293, 8;
	// begin inline asm
	{shfl.sync.down.b32 %r263,%r262,%r293,%r201,%r400;
}
	// end inline asm
	// begin inline asm
	{.reg .f16 low,high;
 mov.b32 {low,high}, %r263;
 mov.b16 %rs1312, low;}
	// end inline asm
	// begin inline asm
	{add.f16 %rs1313,%rs1283,%rs1312;
}
	// end inline asm
	// begin inline asm
	{  mov.b32 %r269, {%rs1289,%rs1289};}

	// end inline asm
	// begin inline asm
	{shfl.sync.down.b32 %r270,%r269,%r293,%r201,%r400;
}
	// end inline asm
	// begin inline asm
	{.reg .f16 low,high;
 mov.b32 {low,high}, %r270;
 mov.b16 %rs1318, low;}
	// end inline asm
	// begin inline asm
	{add.f16 %rs1319,%rs1289,%rs1318;
}
	// end inline asm
	// begin inline asm
	{  mov.b32 %r276, {%rs1295,%rs1295};}

	// end inline asm
	// begin inline asm
	{shfl.sync.down.b32 %r277,%r276,%r293,%r201,%r400;
}
	// end inline asm
	// begin inline asm
	{.reg .f16 low,high;
 mov.b32 {low,high}, %r277;
 mov.b16 %rs1324, low;}
	// end inline asm
	// begin inline asm
	{add.f16 %rs1325,%rs1295,%rs1324;
}
	// end inline asm
	// begin inline asm
	{  mov.b32 %r283, {%rs1301,%rs1301};}

	// end inline asm
	// begin inline asm
	{shfl.sync.down.b32 %r284,%r283,%r293,%r201,%r400;
}
	// end inline asm
	// begin inline asm
	{.reg .f16 low,high;
 mov.b32 {low,high}, %r284;
 mov.b16 %rs1330, low;}
	// end inline asm
	// begin inline asm
	{add.f16 %rs1331,%rs1301,%rs1330;
}
	// end inline asm
	// begin inline asm
	{  mov.b32 %r290, {%rs1307,%rs1307};}

	// end inline asm
	// begin inline asm
	{shfl.sync.down.b32 %r291,%r290,%r293,%r201,%r400;
}
	// end inline asm
	// begin inline asm
	{.reg .f16 low,high;
 mov.b32 {low,high}, %r291;
 mov.b16 %rs1336, low;}
	// end inline asm
	// begin inline asm
	{add.f16 %rs1337,%rs1307,%rs1336;
}
	// end inline asm
	// begin inline asm
	{  mov.b32 %r297, {%rs1313,%rs1313};}

	// end inline asm
	mov.b32 	%r328, 4;
	// begin inline asm
	{shfl.sync.down.b32 %r298,%r297,%r328,%r201,%r400;
}
	// end inline asm
	// begin inline asm
	{.reg .f16 low,high;
 mov.b32 {low,high}, %r298;
 mov.b16 %rs1342, low;}
	// end inline asm
	// begin inline asm
	{add.f16 %rs1343,%rs1313,%rs1342;
}
	// end inline asm
	// begin inline asm
	{  mov.b32 %r304, {%rs1319,%rs1319};}

	// end inline asm
	// begin inline asm
	{shfl.sync.down.b32 %r305,%r304,%r328,%r201,%r400;
}
	// end inline asm
	// begin inline asm
	{.reg .f16 low,high;
 mov.b32 {low,high}, %r305;
 mov.b16 %rs1348, low;}
	// end inline asm
	// begin inline asm
	{add.f16 %rs1349,%rs1319,%rs1348;
}
	// end inline asm
	// begin inline asm
	{  mov.b32 %r311, {%rs1325,%rs1325};}

	// end inline asm
	// begin inline asm
	{shfl.sync.down.b32 %r312,%r311,%r328,%r201,%r400;
}
	// end inline asm
	// begin inline asm
	{.reg .f16 low,high;
 mov.b32 {low,high}, %r312;
 mov.b16 %rs1354, low;}
	// end inline asm
	// begin inline asm
	{add.f16 %rs1355,%rs1325,%rs1354;
}
	// end inline asm
	// begin inline asm
	{  mov.b32 %r318, {%rs1331,%rs1331};}

	// end inline asm
	// begin inline asm
	{shfl.sync.down.b32 %r319,%r318,%r328,%r201,%r400;
}
	// end inline asm
	// begin inline asm
	{.reg .f16 low,high;
 mov.b32 {low,high}, %r319;
 mov.b16 %rs1360, low;}
	// end inline asm
	// begin inline asm
	{add.f16 %rs1361,%rs1331,%rs1360;
}
	// end inline asm
	// begin inline asm
	{  mov.b32 %r325, {%rs1337,%rs1337};}

	// end inline asm
	// begin inline asm
	{shfl.sync.down.b32 %r326,%r325,%r328,%r201,%r400;
}
	// end inline asm
	// begin inline asm
	{.reg .f16 low,high;
 mov.b32 {low,high}, %r326;
 mov.b16 %rs1366, low;}
	// end inline asm
	// begin inline asm
	{add.f16 %rs1367,%rs1337,%rs1366;
}
	// end inline asm
	// begin inline asm
	{  mov.b32 %r332, {%rs1343,%rs1343};}

	// end inline asm
	mov.b32 	%r363, 2;
	// begin inline asm
	{shfl.sync.down.b32 %r333,%r332,%r363,%r201,%r400;
}
	// end inline asm
	// begin inline asm
	{.reg .f16 low,high;
 mov.b32 {low,high}, %r333;
 mov.b16 %rs1372, low;}
	// end inline asm
	// begin inline asm
	{add.f16 %rs1373,%rs1343,%rs1372;
}
	// end inline asm
	// begin inline asm
	{  mov.b32 %r339, {%rs1349,%rs1349};}

	// end inline asm
	// begin inline asm
	{shfl.sync.down.b32 %r340,%r339,%r363,%r201,%r400;
}
	// end inline asm
	// begin inline asm
	{.reg .f16 low,high;
 mov.b32 {low,high}, %r340;
 mov.b16 %rs1378, low;}
	// end inline asm
	// begin inline asm
	{add.f16 %rs1379,%rs1349,%rs1378;
}
	// end inline asm
	// begin inline asm
	{  mov.b32 %r346, {%rs1355,%rs1355};}

	// end inline asm
	// begin inline asm
	{shfl.sync.down.b32 %r347,%r346,%r363,%r201,%r400;
}
	// end inline asm
	// begin inline asm
	{.reg .f16 low,high;
 mov.b32 {low,high}, %r347;
 mov.b16 %rs1384, low;}
	// end inline asm
	// begin inline asm
	{add.f16 %rs1385,%rs1355,%rs1384;
}
	// end inline asm
	// begin inline asm
	{  mov.b32 %r353, {%rs1361,%rs1361};}

	// end inline asm
	// begin inline asm
	{shfl.sync.down.b32 %r354,%r353,%r363,%r201,%r400;
}
	// end inline asm
	// begin inline asm
	{.reg .f16 low,high;
 mov.b32 {low,high}, %r354;
 mov.b16 %rs1390, low;}
	// end inline asm
	// begin inline asm
	{add.f16 %rs1391,%rs1361,%rs1390;
}
	// end inline asm
	// begin inline asm
	{  mov.b32 %r360, {%rs1367,%rs1367};}

	// end inline asm
	// begin inline asm
	{shfl.sync.down.b32 %r361,%r360,%r363,%r201,%r400;
}
	// end inline asm
	// begin inline asm
	{.reg .f16 low,high;
 mov.b32 {low,high}, %r361;
 mov.b16 %rs1396, low;}
	// end inline asm
	// begin inline asm
	{add.f16 %rs1397,%rs1367,%rs1396;
}
	// end inline asm
	// begin inline asm
	{  mov.b32 %r367, {%rs1373,%rs1373};}

	// end inline asm
	mov.b32 	%r398, 1;
	// begin inline asm
	{shfl.sync.down.b32 %r368,%r367,%r398,%r201,%r400;
}
	// end inline asm
	// begin inline asm
	{.reg .f16 low,high;
 mov.b32 {low,high}, %r368;
 mov.b16 %rs1402, low;}
	// end inline asm
	// begin inline asm
	{add.f16 %rs1403,%rs1373,%rs1402;
}
	// end inline asm
	// begin inline asm
	{  mov.b32 %r374, {%rs1379,%rs1379};}

	// end inline asm
	// begin inline asm
	{shfl.sync.down.b32 %r375,%r374,%r398,%r201,%r400;
}
	// end inline asm
	// begin inline asm
	{.reg .f16 low,high;
 mov.b32 {low,high}, %r375;
 mov.b16 %rs1408, low;}
	// end inline asm
	// begin inline asm
	{add.f16 %rs1409,%rs1379,%rs1408;
}
	// end inline asm
	// begin inline asm
	{  mov.b32 %r381, {%rs1385,%rs1385};}

	// end inline asm
	// begin inline asm
	{shfl.sync.down.b32 %r382,%r381,%r398,%r201,%r400;
}
	// end inline asm
	// begin inline asm
	{.reg .f16 low,high;
 mov.b32 {low,high}, %r382;
 mov.b16 %rs1414, low;}
	// end inline asm
	// begin inline asm
	{add.f16 %rs1415,%rs1385,%rs1414;
}
	// end inline asm
	// begin inline asm
	{  mov.b32 %r388, {%rs1391,%rs1391};}

	// end inline asm
	// begin inline asm
	{shfl.sync.down.b32 %r389,%r388,%r398,%r201,%r400;
}
	// end inline asm
	// begin inline asm
	{.reg .f16 low,high;
 mov.b32 {low,high}, %r389;
 mov.b16 %rs1420, low;}
	// end inline asm
	// begin inline asm
	{add.f16 %rs1421,%rs1391,%rs1420;
}
	// end inline asm
	// begin inline asm
	{  mov.b32 %r395, {%rs1397,%rs1397};}

	// end inline asm
	// begin inline asm
	{shfl.sync.down.b32 %r396,%r395,%r398,%r201,%r400;
}
	// end inline asm
	// begin inline asm
	{.reg .f16 low,high;
 mov.b32 {low,high}, %r396;
 mov.b16 %rs1426, low;}
	// end inline asm
	// begin inline asm
	{add.f16 %rs1427,%rs1397,%rs1426;
}
	// end inline asm
	setp.ne.s32 	%p50, %r2, 0;
	setp.lt.s32 	%p51, %r89, 1;
	or.pred  	%p52, %p50, %p51;
	@%p52 bra 	$L__BB0_139;
	// begin inline asm
	{  cvt.f32.f16 %f34, %rs1409;}

	// end inline asm
	// begin inline asm
	{  cvt.f32.f16 %f35, %rs1403;}

	// end inline asm
	// begin inline asm
	{rcp.approx.ftz.f32 %f36, %f35;
}
	// end inline asm
	mul.f32 	%f38, %f34, %f36;
	// begin inline asm
	{  cvt.rn.f16.f32 %rs1432, %f38;}

	// end inline asm
	// begin inline asm
	{abs.f16 %rs1433,%rs1432;
}
	// end inline asm
	mov.b16 	%rs1458, 143;
	// begin inline asm
	{ .reg .pred __$temp3;
  setp.lt.f16  __$temp3, %rs1433, %rs1458;
  selp.u16 %rs1435, 1, 0, __$temp3;}
	// end inline asm
	neg.f32 	%f45, %f35;
	fma.rn.f32 	%f46, %f45, %f38, %f34;
	fma.rn.f32 	%f7, %f36, %f46, %f38;
	// begin inline asm
	{  cvt.f32.f16 %f39, %rs1415;}

	// end inline asm
	mul.f32 	%f40, %f39, %f36;
	// begin inline asm
	{  cvt.rn.f16.f32 %rs1439, %f40;}

	// end inline asm
	// begin inline asm
	{abs.f16 %rs1440,%rs1439;
}
	// end inline asm
	// begin inline asm
	{ .reg .pred __$temp3;
  setp.lt.f16  __$temp3, %rs1440, %rs1458;
  selp.u16 %rs1442, 1, 0, __$temp3;}
	// end inline asm
	fma.rn.f32 	%f47, %f45, %f40, %f39;
	fma.rn.f32 	%f8, %f36, %f47, %f40;
	// begin inline asm
	{  cvt.f32.f16 %f41, %rs1421;}

	// end inline asm
	mul.f32 	%f42, %f41, %f36;
	// begin inline asm
	{  cvt.rn.f16.f32 %rs1446, %f42;}

	// end inline asm
	// begin inline asm
	{abs.f16 %rs1447,%rs1446;
}
	// end inline asm
	// begin inline asm
	{ .reg .pred __$temp3;
  setp.lt.f16  __$temp3, %rs1447, %rs1458;
  selp.u16 %rs1449, 1, 0, __$temp3;}
	// end inline asm
	fma.rn.f32 	%f48, %f45, %f42, %f41;
	fma.rn.f32 	%f9, %f36, %f48, %f42;
	// begin inline asm
	{  cvt.f32.f16 %f43, %rs1427;}

	// end inline asm
	mul.f32 	%f44, %f43, %f36;
	// begin inline asm
	{  cvt.rn.f16.f32 %rs1453, %f44;}

	// end inline asm
	// begin inline asm
	{abs.f16 %rs1454,%rs1453;
}
	// end inline asm
	// begin inline asm
	{ .reg .pred __$temp3;
  setp.lt.f16  __$temp3, %rs1454, %rs1458;
  selp.u16 %rs1456, 1, 0, __$temp3;}
	// end inline asm
	fma.rn.f32 	%f49, %f45, %f44, %f43;
	fma.rn.f32 	%f10, %f36, %f49, %f44;
	add.s32 	%r403, %r89, -1;
	shr.u32 	%r404, %r403, 2;
	add.s32 	%r72, %r404, 1;
	and.b32  	%r73, %r72, 3;
	setp.lt.u32 	%p53, %r89, 13;
	mov.b32 	%r434, 0;
	@%p53 bra 	$L__BB0_124;
	and.b32  	%r406, %r72, 2147483644;
	neg.s32 	%r432, %r406;
	add.s64 	%rd7, %rd3, 16;
	mov.b32 	%r434, 0;
	mov.u32 	%r431, %r7;
$L__BB0_75:
	setp.eq.s16 	%p54, %rs1435, 0;
	mov.u16 	%rs1609, %rs1432;
	@%p54 bra 	$L__BB0_78;
	// begin inline asm
	{ .reg .pred __$temp3;
  setp.lt.f16  __$temp3, %rs531, %rs1433;
  selp.u16 %rs1459, 1, 0, __$temp3;}
	// end inline asm
	setp.eq.s16 	%p55, %rs1459, 0;
	@%p55 bra 	$L__BB0_78;
	// begin inline asm
	{  cvt.rn.f16.f32 %rs1609, %f7;}

	// end inline asm
$L__BB0_78:
	setp.eq.s16 	%p56, %rs1442, 0;
	mov.u16 	%rs1610, %rs1439;
	@%p56 bra 	$L__BB0_81;
	// begin inline asm
	{ .reg .pred __$temp3;
  setp.lt.f16  __$temp3, %rs531, %rs1440;
  selp.u16 %rs1463, 1, 0, __$temp3;}
	// end inline asm
	setp.eq.s16 	%p57, %rs1463, 0;
	@%p57 bra 	$L__BB0_81;
	// begin inline asm
	{  cvt.rn.f16.f32 %rs1610, %f8;}

	// end inline asm
$L__BB0_81:
	setp.eq.s16 	%p58, %rs1449, 0;
	mov.u16 	%rs1611, %rs1446;
	@%p58 bra 	$L__BB0_84;
	// begin inline asm
	{ .reg .pred __$temp3;
  setp.lt.f16  __$temp3, %rs531, %rs1447;
  selp.u16 %rs1467, 1, 0, __$temp3;}
	// end inline asm
	setp.eq.s16 	%p59, %rs1467, 0;
	@%p59 bra 	$L__BB0_84;
	// begin inline asm
	{  cvt.rn.f16.f32 %rs1611, %f9;}

	// end inline asm
$L__BB0_84:
	setp.eq.s16 	%p60, %rs1456, 0;
	mov.u16 	%rs1612, %rs1453;
	@%p60 bra 	$L__BB0_87;
	// begin inline asm
	{ .reg .pred __$temp3;
  setp.lt.f16  __$temp3, %rs531, %rs1454;
  selp.u16 %rs1471, 1, 0, __$temp3;}
	// end inline asm
	setp.eq.s16 	%p61, %rs1471, 0;
	@%p61 bra 	$L__BB0_87;
	// begin inline asm
	{  cvt.rn.f16.f32 %rs1612, %f10;}

	// end inline asm
$L__BB0_87:
	mul.wide.s32 	%rd43, %r431, 2;
	add.s64 	%rd8, %rd7, %rd43;
	st.global.u16 	[%rd8+-16], %rs1609;
	st.global.u16 	[%rd8+-14], %rs1610;
	st.global.u16 	[%rd8+-12], %rs1611;
	st.global.u16 	[%rd8+-10], %rs1612;
	mov.u16 	%rs1613, %rs1432;
	@%p54 bra 	$L__BB0_90;
	// begin inline asm
	{ .reg .pred __$temp3;
  setp.lt.f16  __$temp3, %rs531, %rs1433;
  selp.u16 %rs1475, 1, 0, __$temp3;}
	// end inline asm
	setp.eq.s16 	%p63, %rs1475, 0;
	@%p63 bra 	$L__BB0_90;
	// begin inline asm
	{  cvt.rn.f16.f32 %rs1613, %f7;}

	// end inline asm
$L__BB0_90:
	mov.u16 	%rs1614, %rs1439;
	@%p56 bra 	$L__BB0_93;
	// begin inline asm
	{ .reg .pred __$temp3;
  setp.lt.f16  __$temp3, %rs531, %rs1440;
  selp.u16 %rs1479, 1, 0, __$temp3;}
	// end inline asm
	setp.eq.s16 	%p65, %rs1479, 0;
	@%p65 bra 	$L__BB0_93;
	// begin inline asm
	{  cvt.rn.f16.f32 %rs1614, %f8;}

	// end inline asm
$L__BB0_93:
	mov.u16 	%rs1615, %rs1446;
	@%p58 bra 	$L__BB0_96;
	// begin inline asm
	{ .reg .pred __$temp3;
  setp.lt.f16  __$temp3, %rs531, %rs1447;
  selp.u16 %rs1483, 1, 0, __$temp3;}
	// end inline asm
	setp.eq.s16 	%p67, %rs1483, 0;
	@%p67 bra 	$L__BB0_96;
	// begin inline asm
	{  cvt.rn.f16.f32 %rs1615, %f9;}

	// end inline asm
$L__BB0_96:
	mov.u16 	%rs1616, %rs1453;
	@%p60 bra 	$L__BB0_99;
	// begin inline asm
	{ .reg .pred __$temp3;
  setp.lt.f16  __$temp3, %rs531, %rs1454;
  selp.u16 %rs1487, 1, 0, __$temp3;}
	// end inline asm
	setp.eq.s16 	%p69, %rs1487, 0;
	@%p69 bra 	$L__BB0_99;
	// begin inline asm
	{  cvt.rn.f16.f32 %rs1616, %f10;}

	// end inline asm
$L__BB0_99:
	st.global.u16 	[%rd8+-8], %rs1613;
	st.global.u16 	[%rd8+-6], %rs1614;
	st.global.u16 	[%rd8+-4], %rs1615;
	st.global.u16 	[%rd8+-2], %rs1616;
	mov.u16 	%rs1617, %rs1432;
	@%p54 bra 	$L__BB0_102;
	// begin inline asm
	{ .reg .pred __$temp3;
  setp.lt.f16  __$temp3, %rs531, %rs1433;
  selp.u16 %rs1491, 1, 0, __$temp3;}
	// end inline asm
	setp.eq.s16 	%p71, %rs1491, 0;
	@%p71 bra 	$L__BB0_102;
	// begin inline asm
	{  cvt.rn.f16.f32 %rs1617, %f7;}

	// end inline asm
$L__BB0_102:
	mov.u16 	%rs1618, %rs1439;
	@%p56 bra 	$L__BB0_105;
	// begin inline asm
	{ .reg .pred __$temp3;
  setp.lt.f16  __$temp3, %rs531, %rs1440;
  selp.u16 %rs1495, 1, 0, __$temp3;}
	// end inline asm
	setp.eq.s16 	%p73, %rs1495, 0;
	@%p73 bra 	$L__BB0_105;
	// begin inline asm
	{  cvt.rn.f16.f32 %rs1618, %f8;}

	// end inline asm
$L__BB0_105:
	mov.u16 	%rs1619, %rs1446;
	@%p58 bra 	$L__BB0_108;
	// begin inline asm
	{ .reg .pred __$temp3;
  setp.lt.f16  __$temp3, %rs531, %rs1447;
  selp.u16 %rs1499, 1, 0, __$temp3;}
	// end inline asm
	setp.eq.s16 	%p75, %rs1499, 0;
	@%p75 bra 	$L__BB0_108;
	// begin inline asm
	{  cvt.rn.f16.f32 %rs1619, %f9;}

	// end inline asm
$L__BB0_108:
	mov.u16 	%rs1620, %rs1453;
	@%p60 bra 	$L__BB0_111;
	// begin inline asm
	{ .reg .pred __$temp3;
  setp.lt.f16  __$temp3, %rs531, %rs1454;
  selp.u16 %rs1503, 1, 0, __$temp3;}
	// end inline asm
	setp.eq.s16 	%p77, %rs1503, 0;
	@%p77 bra 	$L__BB0_111;
	// begin inline asm
	{  cvt.rn.f16.f32 %rs1620, %f10;}

	// end inline asm
$L__BB0_111:
	st.global.u16 	[%rd8], %rs1617;
	st.global.u16 	[%rd8+2], %rs1618;
	st.global.u16 	[%rd8+4], %rs1619;
	st.global.u16 	[%rd8+6], %rs1620;
	mov.u16 	%rs1621, %rs1432;
	@%p54 bra 	$L__BB0_114;
	// begin inline asm
	{ .reg .pred __$temp3;
  setp.lt.f16  __$temp3, %rs531, %rs1433;
  selp.u16 %rs1507, 1, 0, __$temp3;}
	// end inline asm
	setp.eq.s16 	%p79, %rs1507, 0;
	@%p79 bra 	$L__BB0_114;
	// begin inline asm
	{  cvt.rn.f16.f32 %rs1621, %f7;}

	// end inline asm
$L__BB0_114:
	mov.u16 	%rs1622, %rs1439;
	@%p56 bra 	$L__BB0_117;
	// begin inline asm
	{ .reg .pred __$temp3;
  setp.lt.f16  __$temp3, %rs531, %rs1440;
  selp.u16 %rs1511, 1, 0, __$temp3;}
	// end inline asm
	setp.eq.s16 	%p81, %rs1511, 0;
	@%p81 bra 	$L__BB0_117;
	// begin inline asm
	{  cvt.rn.f16.f32 %rs1622, %f8;}

	// end inline asm
$L__BB0_117:
	mov.u16 	%rs1623, %rs1446;
	@%p58 bra 	$L__BB0_120;
	// begin inline asm
	{ .reg .pred __$temp3;
  setp.lt.f16  __$temp3, %rs531, %rs1447;
  selp.u16 %rs1515, 1, 0, __$temp3;}
	// end inline asm
	setp.eq.s16 	%p83, %rs1515, 0;
	@%p83 bra 	$L__BB0_120;
	// begin inline asm
	{  cvt.rn.f16.f32 %rs1623, %f9;}

	// end inline asm
$L__BB0_120:
	mov.u16 	%rs1624, %rs1453;
	@%p60 bra 	$L__BB0_123;
	// begin inline asm
	{ .reg .pred __$temp3;
  setp.lt.f16  __$temp3, %rs531, %rs1454;
  selp.u16 %rs1519, 1, 0, __$temp3;}
	// end inline asm
	setp.eq.s16 	%p85, %rs1519, 0;
	@%p85 bra 	$L__BB0_123;
	// begin inline asm
	{  cvt.rn.f16.f32 %rs1624, %f10;}

	// end inline asm
$L__BB0_123:
	st.global.u16 	[%rd8+8], %rs1621;
	st.global.u16 	[%rd8+10], %rs1622;
	st.global.u16 	[%rd8+12], %rs1623;
	st.global.u16 	[%rd8+14], %rs1624;
	add.s32 	%r434, %r434, 16;
	add.s32 	%r432, %r432, 4;
	add.s32 	%r431, %r431, 16;
	setp.ne.s32 	%p86, %r432, 0;
	@%p86 bra 	$L__BB0_75;
$L__BB0_124:
	setp.eq.s32 	%p87, %r73, 0;
	@%p87 bra 	$L__BB0_139;
	add.s64 	%rd9, %rd3, 4;
	add.s32 	%r436, %r434, %r7;
	neg.s32 	%r435, %r73;
$L__BB0_126:
	.pragma "nounroll";
	setp.eq.s16 	%p88, %rs1435, 0;
	mov.u16 	%rs1625, %rs1432;
	@%p88 bra 	$L__BB0_129;
	// begin inline asm
	{ .reg .pred __$temp3;
  setp.lt.f16  __$temp3, %rs531, %rs1433;
  selp.u16 %rs1523, 1, 0, __$temp3;}
	// end inline asm
	setp.eq.s16 	%p89, %rs1523, 0;
	@%p89 bra 	$L__BB0_129;
	// begin inline asm
	{  cvt.rn.f16.f32 %rs1625, %f7;}

	// end inline asm
$L__BB0_129:
	setp.eq.s16 	%p90, %rs1442, 0;
	mov.u16 	%rs1626, %rs1439;
	@%p90 bra 	$L__BB0_132;
	// begin inline asm
	{ .reg .pred __$temp3;
  setp.lt.f16  __$temp3, %rs531, %rs1440;
  selp.u16 %rs1527, 1, 0, __$temp3;}
	// end inline asm
	setp.eq.s16 	%p91, %rs1527, 0;
	@%p91 bra 	$L__BB0_132;
	// begin inline asm
	{  cvt.rn.f16.f32 %rs1626, %f8;}

	// end inline asm
$L__BB0_132:
	setp.eq.s16 	%p92, %rs1449, 0;
	mov.u16 	%rs1627, %rs1446;
	@%p92 bra 	$L__BB0_135;
	// begin inline asm
	{ .reg .pred __$temp3;
  setp.lt.f16  __$temp3, %rs531, %rs1447;
  selp.u16 %rs1531, 1, 0, __$temp3;}
	// end inline asm
	setp.eq.s16 	%p93, %rs1531, 0;
	@%p93 bra 	$L__BB0_135;
	// begin inline asm
	{  cvt.rn.f16.f32 %rs1627, %f9;}

	// end inline asm
$L__BB0_135:
	setp.eq.s16 	%p94, %rs1456, 0;
	mov.u16 	%rs1628, %rs1453;
	@%p94 bra 	$L__BB0_138;
	// begin inline asm
	{ .reg .pred __$temp3;
  setp.lt.f16  __$temp3, %rs531, %rs1454;
  selp.u16 %rs1535, 1, 0, __$temp3;}
	// end inline asm
	setp.eq.s16 	%p95, %rs1535, 0;
	@%p95 bra 	$L__BB0_138;
	// begin inline asm
	{  cvt.rn.f16.f32 %rs1628, %f10;}

	// end inline asm
$L__BB0_138:
	mul.wide.s32 	%rd44, %r436, 2;
	add.s64 	%rd45, %rd9, %rd44;
	st.global.u16 	[%rd45+-4], %rs1625;
	st.global.u16 	[%rd45+-2], %rs1626;
	st.global.u16 	[%rd45], %rs1627;
	st.global.u16 	[%rd45+2], %rs1628;
	add.s32 	%r436, %r436, 4;
	add.s32 	%r435, %r435, 1;
	setp.ne.s32 	%p96, %r435, 0;
	@%p96 bra 	$L__BB0_126;
$L__BB0_139:
	ret;

}
	// .globl	_Z23thunder_mla_mega_kernelPK6__halfS1_S1_S1_S1_PS_PKiiiiii
.visible .entry _Z23thunder_mla_mega_kernelPK6__halfS1_S1_S1_S1_PS_PKiiiiii(
	.param .u64 .ptr .align 1 _Z23thunder_mla_mega_kernelPK6__halfS1_S1_S1_S1_PS_PKiiiiii_param_0,
	.param .u64 .ptr .align 1 _Z23thunder_mla_mega_kernelPK6__halfS1_S1_S1_S1_PS_PKiiiiii_param_1,
	.param .u64 .ptr .align 1 _Z23thunder_mla_mega_kernelPK6__halfS1_S1_S1_S1_PS_PKiiiiii_param_2,
	.param .u64 .ptr .align 1 _Z23thunder_mla_mega_kernelPK6__halfS1_S1_S1_S1_PS_PKiiiiii_param_3,
	.param .u64 .ptr .align 1 _Z23thunder_mla_mega_kernelPK6__halfS1_S1_S1_S1_PS_PKiiiiii_param_4,
	.param .u64 .ptr .align 1 _Z23thunder_mla_mega_kernelPK6__halfS1_S1_S1_S1_PS_PKiiiiii_param_5,
	.param .u64 .ptr .align 1 _Z23thunder_mla_mega_kernelPK6__halfS1_S1_S1_S1_PS_PKiiiiii_param_6,
	.param .u32 _Z23thunder_mla_mega_kernelPK6__halfS1_S1_S1_S1_PS_PKiiiiii_param_7,
	.param .u32 _Z23thunder_mla_mega_kernelPK6__halfS1_S1_S1_S1_PS_PKiiiiii_param_8,
	.param .u32 _Z23thunder_mla_mega_kernelPK6__halfS1_S1_S1_S1_PS_PKiiiiii_param_9,
	.param .u32 _Z23thunder_mla_mega_kernelPK6__halfS1_S1_S1_S1_PS_PKiiiiii_param_10,
	.param .u32 _Z23thunder_mla_mega_kernelPK6__halfS1_S1_S1_S1_PS_PKiiiiii_param_11
)
{
	.reg .pred 	%p<24>;
	.reg .b16 	%rs<320>;
	.reg .b32 	%r<127>;
	.reg .b32 	%f<23>;
	.reg .b64 	%rd<82>;

	ld.param.u64 	%rd4, [_Z23thunder_mla_mega_kernelPK6__halfS1_S1_S1_S1_PS_PKiiiiii_param_3];
	ld.param.u64 	%rd5, [_Z23thunder_mla_mega_kernelPK6__halfS1_S1_S1_S1_PS_PKiiiiii_param_4];
	ld.param.u32 	%r61, [_Z23thunder_mla_mega_kernelPK6__halfS1_S1_S1_S1_PS_PKiiiiii_param_7];
	ld.param.u32 	%r58, [_Z23thunder_mla_mega_kernelPK6__halfS1_S1_S1_S1_PS_PKiiiiii_param_8];
	ld.param.u32 	%r59, [_Z23thunder_mla_mega_kernelPK6__halfS1_S1_S1_S1_PS_PKiiiiii_param_9];
	ld.param.u32 	%r60, [_Z23thunder_mla_mega_kernelPK6__halfS1_S1_S1_S1_PS_PKiiiiii_param_11];
	cvta.to.global.u64 	%rd1, %rd4;
	cvta.to.global.u64 	%rd2, %rd5;
	mov.u32 	%r1, %tid.x;
	mov.u32 	%r2, %ctaid.x;
	div.u32 	%r3, %r2, %r58;
	setp.ge.s32 	%p1, %r3, %r61;
	@%p1 bra 	$L__BB1_31;
	shl.b32 	%r62, %r59, 1;
	mov.u32 	%r63, shared_mem;
	add.s32 	%r4, %r63, %r62;
	setp.ge.s32 	%p2, %r1, %r60;
	@%p2 bra 	$L__BB1_16;
	mov.f32 	%f1, 0f00000000;
	// begin inline asm
	{  cvt.rn.f16.f32 %rs310, %f1;}

	// end inline asm
	setp.lt.s32 	%p3, %r59, 1;
	@%p3 bra 	$L__BB1_15;
	add.s32 	%r65, %r59, -1;
	and.b32  	%r5, %r59, 15;
	setp.lt.u32 	%p4, %r65, 15;
	mov.b32 	%r113, 0;
	@%p4 bra 	$L__BB1_6;
	and.b32  	%r113, %r59, 2147483632;
	neg.s32 	%r111, %r113;
	add.s32 	%r109, %r63, 16;
	shl.b32 	%r8, %r60, 4;
	mul.wide.s32 	%rd8, %r60, 2;
	mov.u32 	%r110, %r1;
$L__BB1_5:
	.pragma "nounroll";
	ld.shared.v4.b32 	{%r68, %r69, %r70, %r71}, [%r109+-16];
	mov.b32 	{%rs56, %rs60}, %r71;
	mov.b32 	{%rs48, %rs52}, %r70;
	mov.b32 	{%rs40, %rs44}, %r69;
	mov.b32 	{%rs32, %rs36}, %r68;
	mul.wide.s32 	%rd6, %r110, 2;
	add.s64 	%rd7, %rd1, %rd6;
	ld.global.nc.u16 	%rs33, [%rd7];
	// begin inline asm
	{fma.rn.f16 %rs31,%rs32,%rs33,%rs310;
}
	// end inline asm
	add.s64 	%rd9, %rd7, %rd8;
	ld.global.nc.u16 	%rs37, [%rd9];
	// begin inline asm
	{fma.rn.f16 %rs35,%rs36,%rs37,%rs31;
}
	// end inline asm
	add.s64 	%rd10, %rd9, %rd8;
	ld.global.nc.u16 	%rs41, [%rd10];
	// begin inline asm
	{fma.rn.f16 %rs39,%rs40,%rs41,%rs35;
}
	// end inline asm
	add.s64 	%rd11, %rd10, %rd8;
	ld.global.nc.u16 	%rs45, [%rd11];
	// begin inline asm
	{fma.rn.f16 %rs43,%rs44,%rs45,%rs39;
}
	// end inline asm
	add.s64 	%rd12, %rd11, %rd8;
	ld.global.nc.u16 	%rs49, [%rd12];
	// begin inline asm
	{fma.rn.f16 %rs47,%rs48,%rs49,%rs43;
}
	// end inline asm
	add.s64 	%rd13, %rd12, %rd8;
	ld.global.nc.u16 	%rs53, [%rd13];
	// begin inline asm
	{fma.rn.f16 %rs51,%rs52,%rs53,%rs47;
}
	// end inline asm
	add.s64 	%rd14, %rd13, %rd8;
	ld.global.nc.u16 	%rs57, [%rd14];
	// begin inline asm
	{fma.rn.f16 %rs55,%rs56,%rs57,%rs51;
}
	// end inline asm
	add.s64 	%rd15, %rd14, %rd8;
	ld.global.nc.u16 	%rs61, [%rd15];
	// begin inline asm
	{fma.rn.f16 %rs59,%rs60,%rs61,%rs55;
}
	// end inline asm
	ld.shared.v4.b32 	{%r72, %r73, %r74, %r75}, [%r109];
	mov.b32 	{%rs88, %rs92}, %r75;
	mov.b32 	{%rs80, %rs84}, %r74;
	mov.b32 	{%rs72, %rs76}, %r73;
	mov.b32 	{%rs64, %rs68}, %r72;
	add.s64 	%rd16, %rd15, %rd8;
	ld.global.nc.u16 	%rs65, [%rd16];
	// begin inline asm
	{fma.rn.f16 %rs63,%rs64,%rs65,%rs59;
}
	// end inline asm
	add.s64 	%rd17, %rd16, %rd8;
	ld.global.nc.u16 	%rs69, [%rd17];
	// begin inline asm
	{fma.rn.f16 %rs67,%rs68,%rs69,%rs63;
}
	// end inline asm
	add.s64 	%rd18, %rd17, %rd8;
	ld.global.nc.u16 	%rs73, [%rd18];
	// begin inline asm
	{fma.rn.f16 %rs71,%rs72,%rs73,%rs67;
}
	// end inline asm
	add.s64 	%rd19, %rd18, %rd8;
	ld.global.nc.u16 	%rs77, [%rd19];
	// begin inline asm
	{fma.rn.f16 %rs75,%rs76,%rs77,%rs71;
}
	// end inline asm
	add.s64 	%rd20, %rd19, %rd8;
	ld.global.nc.u16 	%rs81, [%rd20];
	// begin inline asm
	{fma.rn.f16 %rs79,%rs80,%rs81,%rs75;
}
	// end inline asm
	add.s64 	%rd21, %rd20, %rd8;
	ld.global.nc.u16 	%rs85, [%rd21];
	// begin inline asm
	{fma.rn.f16 %rs83,%rs84,%rs85,%rs79;
}
	// end inline asm
	add.s64 	%rd22, %rd21, %rd8;
	ld.global.nc.u16 	%rs89, [%rd22];
	// begin inline asm
	{fma.rn.f16 %rs87,%rs88,%rs89,%rs83;
}
	// end inline asm
	add.s64 	%rd23, %rd22, %rd8;
	ld.global.nc.u16 	%rs93, [%rd23];
	// begin inline asm
	{fma.rn.f16 %rs310,%rs92,%rs93,%rs87;
}
	// end inline asm
	add.s32 	%r111, %r111, 16;
	add.s32 	%r110, %r110, %r8;
	add.s32 	%r109, %r109, 32;
	setp.ne.s32 	%p5, %r111, 0;
	@%p5 bra 	$L__BB1_5;
$L__BB1_6:
	setp.eq.s32 	%p6, %r5, 0;
	@%p6 bra 	$L__BB1_15;
	and.b32  	%r16, %r59, 7;
	setp.lt.u32 	%p7, %r5, 8;
	@%p7 bra 	$L__BB1_9;
	shl.b32 	%r76, %r113, 1;
	mov.u32 	%r77, shared_mem;
	add.s32 	%r78, %r77, %r76;
	ld.shared.u16 	%rs97, [%r78];
	mad.lo.s32 	%r79, %r113, %r60, %r1;
	mul.wide.s32 	%rd24, %r79, 2;
	add.s64 	%rd25, %rd1, %rd24;
	ld.global.nc.u16 	%rs98, [%rd25];
	// begin inline asm
	{fma.rn.f16 %rs96,%rs97,%rs98,%rs310;
}
	// end inline asm
	ld.shared.u16 	%rs101, [%r78+2];
	mul.wide.s32 	%rd26, %r60, 2;
	add.s64 	%rd27, %rd25, %rd26;
	ld.global.nc.u16 	%rs102, [%rd27];
	// begin inline asm
	{fma.rn.f16 %rs100,%rs101,%rs102,%rs96;
}
	// end inline asm
	ld.shared.u16 	%rs105, [%r78+4];
	add.s64 	%rd28, %rd27, %rd26;
	ld.global.nc.u16 	%rs106, [%rd28];
	// begin inline asm
	{fma.rn.f16 %rs104,%rs105,%rs106,%rs100;
}
	// end inline asm
	ld.shared.u16 	%rs109, [%r78+6];
	add.s64 	%rd29, %rd28, %rd26;
	ld.global.nc.u16 	%rs110, [%rd29];
	// begin inline asm
	{fma.rn.f16 %rs108,%rs109,%rs110,%rs104;
}
	// end inline asm
	ld.shared.u16 	%rs113, [%r78+8];
	add.s64 	%rd30, %rd29, %rd26;
	ld.global.nc.u16 	%rs114, [%rd30];
	// begin inline asm
	{fma.rn.f16 %rs112,%rs113,%rs114,%rs108;
}
	// end inline asm
	ld.shared.u16 	%rs117, [%r78+10];
	add.s64 	%rd31, %rd30, %rd26;
	ld.global.nc.u16 	%rs118, [%rd31];
	// begin inline asm
	{fma.rn.f16 %rs116,%rs117,%rs118,%rs112;
}
	// end inline asm
	ld.shared.u16 	%rs121, [%r78+12];
	add.s64 	%rd32, %rd31, %rd26;
	ld.global.nc.u16 	%rs122, [%rd32];
	// begin inline asm
	{fma.rn.f16 %rs120,%rs121,%rs122,%rs116;
}
	// end inline asm
	ld.shared.u16 	%rs125, [%r78+14];
	add.s64 	%rd33, %rd32, %rd26;
	ld.global.nc.u16 	%rs126, [%rd33];
	// begin inline asm
	{fma.rn.f16 %rs310,%rs125,%rs126,%rs120;
}
	// end inline asm
	add.s32 	%r113, %r113, 8;
$L__BB1_9:
	setp.eq.s32 	%p8, %r16, 0;
	@%p8 bra 	$L__BB1_15;
	and.b32  	%r19, %r59, 3;
	setp.lt.u32 	%p9, %r16, 4;
	@%p9 bra 	$L__BB1_12;
	shl.b32 	%r80, %r113, 1;
	mov.u32 	%r81, shared_mem;
	add.s32 	%r82, %r81, %r80;
	ld.shared.u16 	%rs130, [%r82];
	mad.lo.s32 	%r83, %r113, %r60, %r1;
	mul.wide.s32 	%rd34, %r83, 2;
	add.s64 	%rd35, %rd1, %rd34;
	ld.global.nc.u16 	%rs131, [%rd35];
	// begin inline asm
	{fma.rn.f16 %rs129,%rs130,%rs131,%rs310;
}
	// end inline asm
	ld.shared.u16 	%rs134, [%r82+2];
	mul.wide.s32 	%rd36, %r60, 2;
	add.s64 	%rd37, %rd35, %rd36;
	ld.global.nc.u16 	%rs135, [%rd37];
	// begin inline asm
	{fma.rn.f16 %rs133,%rs134,%rs135,%rs129;
}
	// end inline asm
	ld.shared.u16 	%rs138, [%r82+4];
	add.s64 	%rd38, %rd37, %rd36;
	ld.global.nc.u16 	%rs139, [%rd38];
	// begin inline asm
	{fma.rn.f16 %rs137,%rs138,%rs139,%rs133;
}
	// end inline asm
	ld.shared.u16 	%rs142, [%r82+6];
	add.s64 	%rd39, %rd38, %rd36;
	ld.global.nc.u16 	%rs143, [%rd39];
	// begin inline asm
	{fma.rn.f16 %rs310,%rs142,%rs143,%rs137;
}
	// end inline asm
	add.s32 	%r113, %r113, 4;
$L__BB1_12:
	setp.eq.s32 	%p10, %r19, 0;
	@%p10 bra 	$L__BB1_15;
	mad.lo.s32 	%r117, %r113, %r60, %r1;
	shl.b32 	%r84, %r113, 1;
	mov.u32 	%r85, shared_mem;
	add.s32 	%r116, %r85, %r84;
	neg.s32 	%r115, %r19;
$L__BB1_14:
	.pragma "nounroll";
	ld.shared.u16 	%rs146, [%r116];
	mul.wide.s32 	%rd40, %r117, 2;
	add.s64 	%rd41, %rd1, %rd40;
	ld.global.nc.u16 	%rs147, [%rd41];
	// begin inline asm
	{fma.rn.f16 %rs310,%rs146,%rs147,%rs310;
}
	// end inline asm
	add.s32 	%r117, %r117, %r60;
	add.s32 	%r116, %r116, 2;
	add.s32 	%r115, %r115, 1;
	setp.ne.s32 	%p11, %r115, 0;
	@%p11 bra 	$L__BB1_14;
$L__BB1_15:
	mov.f32 	%f2, 0f3F000000;
	// begin inline asm
	{  cvt.rn.f16.f32 %rs149, %f2;}

	// end inline asm
	mov.f32 	%f3, 0f3F800000;
	// begin inline asm
	{  cvt.rn.f16.f32 %rs150, %f3;}

	// end inline asm
	mov.f32 	%f4, 0f3F4C3C9F;
	// begin inline asm
	{  cvt.rn.f16.f32 %rs151, %f4;}

	// end inline asm
	mov.f32 	%f5, 0f3D372713;
	// begin inline asm
	{  cvt.rn.f16.f32 %rs152, %f5;}

	// end inline asm
	// begin inline asm
	{mul.f16 %rs153,%rs310,%rs310;
}
	// end inline asm
	// begin inline asm
	{mul.f16 %rs156,%rs310,%rs153;
}
	// end inline asm
	// begin inline asm
	{mul.f16 %rs159,%rs152,%rs156;
}
	// end inline asm
	// begin inline asm
	{add.f16 %rs162,%rs310,%rs159;
}
	// end inline asm
	// begin inline asm
	{mul.f16 %rs165,%rs151,%rs162;
}
	// end inline asm
	// begin inline asm
	{  cvt.f32.f16 %f6, %rs165;}

	// end inline asm
	abs.f32 	%f8, %f6;
	mul.f32 	%f9, %f8, 0f4038AA3B;
	ex2.approx.ftz.f32 	%f10, %f9;
	add.f32 	%f11, %f10, 0f3F800000;
	rcp.approx.ftz.f32 	%f12, %f11;
	fma.rn.f32 	%f13, %f12, 0fC0000000, 0f3F800000;
	setp.ge.f32 	%p12, %f8, 0f41102CB4;
	selp.f32 	%f14, 0f3F800000, %f13, %p12;
	copysign.f32 	%f15, %f6, %f14;
	mul.f32 	%f16, %f6, %f6;
	fma.rn.f32 	%f17, %f16, 0f3C80F082, 0fBD563CAE;
	fma.rn.f32 	%f18, %f17, %f16, 0f3E085941;
	fma.rn.f32 	%f19, %f18, %f16, 0fBEAAA9ED;
	fma.rn.f32 	%f20, %f19, %f16, 0f00000000;
	fma.rn.f32 	%f21, %f20, %f6, %f6;
	setp.ge.f32 	%p13, %f8, 0f3F19999A;
	selp.f32 	%f7, %f15, %f21, %p13;
	// begin inline asm
	{  cvt.rn.f16.f32 %rs169, %f7;}

	// end inline asm
	// begin inline asm
	{add.f16 %rs170,%rs150,%rs169;
}
	// end inline asm
	// begin inline asm
	{mul.f16 %rs173,%rs149,%rs170;
}
	// end inline asm
	// begin inline asm
	{mul.f16 %rs176,%rs310,%rs173;
}
	// end inline asm
	shl.b32 	%r86, %r1, 1;
	add.s32 	%r87, %r4, %r86;
	st.shared.u16 	[%r87], %rs176;
$L__BB1_16:
	bar.sync 	0;
	setp.ge.s32 	%p14, %r1, %r59;
	@%p14 bra 	$L__BB1_31;
	mov.f32 	%f22, 0f00000000;
	// begin inline asm
	{  cvt.rn.f16.f32 %rs319, %f22;}

	// end inline asm
	setp.lt.s32 	%p15, %r60, 1;
	@%p15 bra 	$L__BB1_30;
	add.s32 	%r89, %r60, -1;
	and.b32  	%r31, %r60, 15;
	setp.lt.u32 	%p16, %r89, 15;
	mov.b32 	%r122, 0;
	@%p16 bra 	$L__BB1_21;
	and.b32  	%r122, %r60, 2147483632;
	neg.s32 	%r120, %r122;
	shl.b32 	%r34, %r59, 4;
	shl.b32 	%r90, %r59, 1;
	mov.u32 	%r91, shared_mem;
	add.s32 	%r92, %r90, %r91;
	add.s32 	%r118, %r92, 16;
	mul.wide.s32 	%rd44, %r59, 2;
	mov.u32 	%r119, %r1;
$L__BB1_20:
	.pragma "nounroll";
	ld.shared.u16 	%rs182, [%r118+-16];
	mul.wide.s32 	%rd42, %r119, 2;
	add.s64 	%rd43, %rd2, %rd42;
	ld.global.nc.u16 	%rs183, [%rd43];
	// begin inline asm
	{fma.rn.f16 %rs181,%rs182,%rs183,%rs319;
}
	// end inline asm
	ld.shared.u16 	%rs186, [%r118+-14];
	add.s64 	%rd45, %rd43, %rd44;
	ld.global.nc.u16 	%rs187, [%rd45];
	// begin inline asm
	{fma.rn.f16 %rs185,%rs186,%rs187,%rs181;
}
	// end inline asm
	ld.shared.u16 	%rs190, [%r118+-12];
	add.s64 	%rd46, %rd45, %rd44;
	ld.global.nc.u16 	%rs191, [%rd46];
	// begin inline asm
	{fma.rn.f16 %rs189,%rs190,%rs191,%rs185;
}
	// end inline asm
	ld.shared.u16 	%rs194, [%r118+-10];
	add.s64 	%rd47, %rd46, %rd44;
	ld.global.nc.u16 	%rs195, [%rd47];
	// begin inline asm
	{fma.rn.f16 %rs193,%rs194,%rs195,%rs189;
}
	// end inline asm
	ld.shared.u16 	%rs198, [%r118+-8];
	add.s64 	%rd48, %rd47, %rd44;
	ld.global.nc.u16 	%rs199, [%rd48];
	// begin inline asm
	{fma.rn.f16 %rs197,%rs198,%rs199,%rs193;
}
	// end inline asm
	ld.shared.u16 	%rs202, [%r118+-6];
	add.s64 	%rd49, %rd48, %rd44;
	ld.global.nc.u16 	%rs203, [%rd49];
	// begin inline asm
	{fma.rn.f16 %rs201,%rs202,%rs203,%rs197;
}
	// end inline asm
	ld.shared.u16 	%rs206, [%r118+-4];
	add.s64 	%rd50, %rd49, %rd44;
	ld.global.nc.u16 	%rs207, [%rd50];
	// begin inline asm
	{fma.rn.f16 %rs205,%rs206,%rs207,%rs201;
}
	// end inline asm
	ld.shared.u16 	%rs210, [%r118+-2];
	add.s64 	%rd51, %rd50, %rd44;
	ld.global.nc.u16 	%rs211, [%rd51];
	// begin inline asm
	{fma.rn.f16 %rs209,%rs210,%rs211,%rs205;
}
	// end inline asm
	ld.shared.u16 	%rs214, [%r118];
	add.s64 	%rd52, %rd51, %rd44;
	ld.global.nc.u16 	%rs215, [%rd52];
	// begin inline asm
	{fma.rn.f16 %rs213,%rs214,%rs215,%rs209;
}
	// end inline asm
	ld.shared.u16 	%rs218, [%r118+2];
	add.s64 	%rd53, %rd52, %rd44;
	ld.global.nc.u16 	%rs219, [%rd53];
	// begin inline asm
	{fma.rn.f16 %rs217,%rs218,%rs219,%rs213;
}
	// end inline asm
	ld.shared.u16 	%rs222, [%r118+4];
	add.s64 	%rd54, %rd53, %rd44;
	ld.global.nc.u16 	%rs223, [%rd54];
	// begin inline asm
	{fma.rn.f16 %rs221,%rs222,%rs223,%rs217;
}
	// end inline asm
	ld.shared.u16 	%rs226, [%r118+6];
	add.s64 	%rd55, %rd54, %rd44;
	ld.global.nc.u16 	%rs227, [%rd55];
	// begin inline asm
	{fma.rn.f16 %rs225,%rs226,%rs227,%rs221;
}
	// end inline asm
	ld.shared.u16 	%rs230, [%r118+8];
	add.s64 	%rd56, %rd55, %rd44;
	ld.global.nc.u16 	%rs231, [%rd56];
	// begin inline asm
	{fma.rn.f16 %rs229,%rs230,%rs231,%rs225;
}
	// end inline asm
	ld.shared.u16 	%rs234, [%r118+10];
	add.s64 	%rd57, %rd56, %rd44;
	ld.global.nc.u16 	%rs235, [%rd57];
	// begin inline asm
	{fma.rn.f16 %rs233,%rs234,%rs235,%rs229;
}
	// end inline asm
	ld.shared.u16 	%rs238, [%r118+12];
	add.s64 	%rd58, %rd57, %rd44;
	ld.global.nc.u16 	%rs239, [%rd58];
	// begin inline asm
	{fma.rn.f16 %rs237,%rs238,%rs239,%rs233;
}
	// end inline asm
	ld.shared.u16 	%rs242, [%r118+14];
	add.s64 	%rd59, %rd58, %rd44;
	ld.global.nc.u16 	%rs243, [%rd59];
	// begin inline asm
	{fma.rn.f16 %rs319,%rs242,%rs243,%rs237;
}
	// end inline asm
	add.s32 	%r120, %r120, 16;
	add.s32 	%r119, %r119, %r34;
	add.s32 	%r118, %r118, 32;
	setp.ne.s32 	%p17, %r120, 0;
	@%p17 bra 	$L__BB1_20;
$L__BB1_21:
	setp.eq.s32 	%p18, %r31, 0;
	@%p18 bra 	$L__BB1_30;
	and.b32  	%r43, %r60, 7;
	setp.lt.u32 	%p19, %r31, 8;
	@%p19 bra 	$L__BB1_24;
	shl.b32 	%r93, %r122, 1;
	add.s32 	%r94, %r4, %r93;
	ld.shared.u16 	%rs247, [%r94];
	mad.lo.s32 	%r95, %r122, %r59, %r1;
	mul.wide.s32 	%rd60, %r95, 2;
	add.s64 	%rd61, %rd2, %rd60;
	ld.global.nc.u16 	%rs248, [%rd61];
	// begin inline asm
	{fma.rn.f16 %rs246,%rs247,%rs248,%rs319;
}
	// end inline asm
	ld.shared.u16 	%rs251, [%r94+2];
	mul.wide.s32 	%rd62, %r59, 2;
	add.s64 	%rd63, %rd61, %rd62;
	ld.global.nc.u16 	%rs252, [%rd63];
	// begin inline asm
	{fma.rn.f16 %rs250,%rs251,%rs252,%rs246;
}
	// end inline asm
	ld.shared.u16 	%rs255, [%r94+4];
	add.s64 	%rd64, %rd63, %rd62;
	ld.global.nc.u16 	%rs256, [%rd64];
	// begin inline asm
	{fma.rn.f16 %rs254,%rs255,%rs256,%rs250;
}
	// end inline asm
	ld.shared.u16 	%rs259, [%r94+6];
	add.s64 	%rd65, %rd64, %rd62;
	ld.global.nc.u16 	%rs260, [%rd65];
	// begin inline asm
	{fma.rn.f16 %rs258,%rs259,%rs260,%rs254;
}
	// end inline asm
	ld.shared.u16 	%rs263, [%r94+8];
	add.s64 	%rd66, %rd65, %rd62;
	ld.global.nc.u16 	%rs264, [%rd66];
	// begin inline asm
	{fma.rn.f16 %rs262,%rs263,%rs264,%rs258;
}
	// end inline asm
	ld.shared.u16 	%rs267, [%r94+10];
	add.s64 	%rd67, %rd66, %rd62;
	ld.global.nc.u16 	%rs268, [%rd67];
	// begin inline asm
	{fma.rn.f16 %rs266,%rs267,%rs268,%rs262;
}
	// end inline asm
	ld.shared.u16 	%rs271, [%r94+12];
	add.s64 	%rd68, %rd67, %rd62;
	ld.global.nc.u16 	%rs272, [%rd68];
	// begin inline asm
	{fma.rn.f16 %rs270,%rs271,%rs272,%rs266;
}
	// end inline asm
	ld.shared.u16 	%rs275, [%r94+14];
	add.s64 	%rd69, %rd68, %rd62;
	ld.global.nc.u16 	%rs276, [%rd69];
	// begin inline asm
	{fma.rn.f16 %rs319,%rs275,%rs276,%rs270;
}
	// end inline asm
	add.s32 	%r122, %r122, 8;
$L__BB1_24:
	setp.eq.s32 	%p20, %r43, 0;
	@%p20 bra 	$L__BB1_30;
	and.b32  	%r46, %r60, 3;
	setp.lt.u32 	%p21, %r43, 4;
	@%p21 bra 	$L__BB1_27;
	shl.b32 	%r96, %r122, 1;
	add.s32 	%r97, %r4, %r96;
	ld.shared.u16 	%rs280, [%r97];
	mad.lo.s32 	%r98, %r122, %r59, %r1;
	mul.wide.s32 	%rd70, %r98, 2;
	add.s64 	%rd71, %rd2, %rd70;
	ld.global.nc.u16 	%rs281, [%rd71];
	// begin inline asm
	{fma.rn.f16 %rs279,%rs280,%rs281,%rs319;
}
	// end inline asm
	ld.shared.u16 	%rs284, [%r97+2];
	mul.wide.s32 	%rd72, %r59, 2;
	add.s64 	%rd73, %rd71, %rd72;
	ld.global.nc.u16 	%rs285, [%rd73];
	// begin inline asm
	{fma.rn.f16 %rs283,%rs284,%rs285,%rs279;
}
	// end inline asm
	ld.shared.u16 	%rs288, [%r97+4];
	add.s64 	%rd74, %rd73, %rd72;
	ld.global.nc.u16 	%rs289, [%rd74];
	// begin inline asm
	{fma.rn.f16 %rs287,%rs288,%rs289,%rs283;
}
	// end inline asm
	ld.shared.u16 	%rs292, [%r97+6];
	add.s64 	%rd75, %rd74, %rd72;
	ld.global.nc.u16 	%rs293, [%rd75];
	// begin inline asm
	{fma.rn.f16 %rs319,%rs292,%rs293,%rs287;
}
	// end inline asm
	add.s32 	%r122, %r122, 4;
$L__BB1_27:
	setp.eq.s32 	%p22, %r46, 0;
	@%p22 bra 	$L__BB1_30;
	mad.lo.s32 	%r126, %r122, %r59, %r1;
	shl.b32 	%r99, %r122, 1;
	shl.b32 	%r100, %r59, 1;
	add.s32 	%r101, %r99, %r100;
	mov.u32 	%r102, shared_mem;
	add.s32 	%r125, %r102, %r101;
	neg.s32 	%r124, %r46;
$L__BB1_29:
	.pragma "nounroll";
	ld.shared.u16 	%rs296, [%r125];
	mul.wide.s32 	%rd76, %r126, 2;
	add.s64 	%rd77, %rd2, %rd76;
	ld.global.nc.u16 	%rs297, [%rd77];
	// begin inline asm
	{fma.rn.f16 %rs319,%rs296,%rs297,%rs319;
}
	// end inline asm
	add.s32 	%r126, %r126, %r59;
	add.s32 	%r125, %r125, 2;
	add.s32 	%r124, %r124, 1;
	setp.ne.s32 	%p23, %r124, 0;
	@%p23 bra 	$L__BB1_29;
$L__BB1_30:
	ld.param.u64 	%rd81, [_Z23thunder_mla_mega_kernelPK6__halfS1_S1_S1_S1_PS_PKiiiiii_param_5];
	shl.b32 	%r103, %r1, 1;
	mov.u32 	%r104, shared_mem;
	add.s32 	%r105, %r104, %r103;
	ld.shared.u16 	%rs301, [%r105];
	// begin inline asm
	{add.f16 %rs299,%rs319,%rs301;
}
	// end inline asm
	rem.u32 	%r106, %r2, %r58;
	mad.lo.s32 	%r107, %r3, %r58, %r106;
	mad.lo.s32 	%r108, %r107, %r59, %r1;
	cvta.to.global.u64 	%rd78, %rd81;
	mul.wide.s32 	%rd79, %r108, 2;
	add.s64 	%rd80, %rd78, %rd79;
	st.global.u16 	[%rd80], %rs299;
$L__BB1_31:
	ret;

}
	// .globl	_Z29stream_ordered_memory_examplev
.visible .entry _Z29stream_ordered_memory_examplev()
{


	ret;

}
	// .globl	_Z11tma_examplev
.visible .entry _Z11tma_examplev()
{


	ret;

}
	// .globl	_ZN3cub18CUB_300001_SM_10006detail11EmptyKernelIvEEvv
.visible .entry _ZN3cub18CUB_300001_SM_10006detail11EmptyKernelIvEEvv()
{


	ret;

}


// ===== COMPILED SASS (sm_100) =====

	.target	sm_100

	.elftype	@"ET_EXEC"


//--------------------- .note.nv.tkinfo           --------------------------
	.section	.note.nv.tkinfo,"",@"SHT_NOTE"
	.sectionflags	@"SHF_NOTE_NV_TKINFO"
	.tkinfo
        /*0018*/ 	.word	0x00000002
        /*0030*/ 	.string	""
        /*0030*/ 	.string	"ptxas"
        /*0030*/ 	.string	"Cuda compilation tools, release 13.0, V13.0.88"
        /*0030*/ 	.string	"Build cuda_13.0.r13.0/compiler.36424714_0"
        /*0030*/ 	.string	"-arch sm_100 -m 64 "



//--------------------- .note.nv.cuinfo           --------------------------
	.section	.note.nv.cuinfo,"",@"SHT_NOTE"
	.sectionflags	@"SHF_NOTE_NV_CUINFO"
        /*0018*/ 	.short	0x0002
        /*001a*/ 	.short	0x0064
        /*001c*/ 	.short	0x0082
	.zero		2


//--------------------- .nv.info                  --------------------------
	.section	.nv.info,"",@"SHT_CUDA_INFO"
	.align	4


	//----- nvinfo : EIATTR_REGCOUNT
	.align		4
        /*0000*/ 	.byte	0x04, 0x2f
        /*0002*/ 	.short	(.L_41 - .L_40)
	.align		4
.L_40:
        /*0004*/ 	.word	index@(_Z22flashmla_decode_kernelPK6__halfS1_S1_PS_PKiiiii)
        /*0008*/ 	.word	0x00000020


	//----- nvinfo : EIATTR_FRAME_SIZE
	.align		4
.L_41:
        /*000c*/ 	.byte	0x04, 0x11
        /*000e*/ 	.short	(.L_43 - .L_42)
	.align		4
.L_42:
        /*0010*/ 	.word	index@($__internal_0_$__cuda_sm20_sqrt_rn_f32_slowpath)
        /*0014*/ 	.word	0x00000000


	//----- nvinfo : EIATTR_FRAME_SIZE
	.align		4
.L_43:
        /*0018*/ 	.byte	0x04, 0x11
        /*001a*/ 	.short	(.L_45 - .L_44)
	.align		4
.L_44:
        /*001c*/ 	.word	index@(_Z22flashmla_decode_kernelPK6__halfS1_S1_PS_PKiiiii)
        /*0020*/ 	.word	0x00000000


	//----- nvinfo : EIATTR_REGCOUNT
	.align		4
.L_45:
        /*0024*/ 	.byte	0x04, 0x2f
        /*0026*/ 	.short	(.L_47 - .L_46)
	.align		4
.L_46:
        /*0028*/ 	.word	index@(_Z23thunder_mla_mega_kernelPK6__halfS1_S1_S1_S1_PS_PKiiiiii)
        /*002c*/ 	.word	0x00000020


	//----- nvinfo : EIATTR_FRAME_SIZE
	.align		4
.L_47:
        /*0030*/ 	.byte	0x04, 0x11
        /*0032*/ 	.short	(.L_49 - .L_48)
	.align		4
.L_48:
        /*0034*/ 	.word	index@(_Z23thunder_mla_mega_kernelPK6__halfS1_S1_S1_S1_PS_PKiiiiii)
        /*0038*/ 	.word	0x00000000


	//----- nvinfo : EIATTR_REGCOUNT
	.align		4
.L_49:
        /*003c*/ 	.byte	0x04, 0x2f
        /*003e*/ 	.short	(.L_51 - .L_50)
	.align		4
.L_50:
        /*0040*/ 	.word	index@(_Z29stream_ordered_memory_examplev)
        /*0044*/ 	.word	0x00000004


	//----- nvinfo : EIATTR_FRAME_SIZE
	.align		4
.L_51:
        /*0048*/ 	.byte	0x04, 0x11
        /*004a*/ 	.short	(.L_53 - .L_52)
	.align		4
.L_52:
        /*004c*/ 	.word	index@(_Z29stream_ordered_memory_examplev)
        /*0050*/ 	.word	0x00000000


	//----- nvinfo : EIATTR_REGCOUNT
	.align		4
.L_53:
        /*0054*/ 	.byte	0x04, 0x2f
        /*0056*/ 	.short	(.L_55 - .L_54)
	.align		4
.L_54:
        /*0058*/ 	.word	index@(_Z11tma_examplev)
        /*005c*/ 	.word	0x00000004


	//----- nvinfo : EIATTR_FRAME_SIZE
	.align		4
.L_55:
        /*0060*/ 	.byte	0x04, 0x11
        /*0062*/ 	.short	(.L_57 - .L_56)
	.align		4
.L_56:
        /*0064*/ 	.word	index@(_Z11tma_examplev)
        /*0068*/ 	.word	0x00000000


	//----- nvinfo : EIATTR_REGCOUNT
	.align		4
.L_57:
        /*006c*/ 	.byte	0x04, 0x2f
        /*006e*/ 	.short	(.L_59 - .L_58)
	.align		4
.L_58:
        /*0070*/ 	.word	index@(_ZN3cub18CUB_300001_SM_10006detail11EmptyKernelIvEEvv)
        /*0074*/ 	.word	0x00000004


	//----- nvinfo : EIATTR_FRAME_SIZE
	.align		4
.L_59:
        /*0078*/ 	.byte	0x04, 0x11
        /*007a*/ 	.short	(.L_61 - .L_60)
	.align		4
.L_60:
        /*007c*/ 	.word	index@(_ZN3cub18CUB_300001_SM_10006detail11EmptyKernelIvEEvv)
        /*0080*/ 	.word	0x00000000


	//----- nvinfo : EIATTR_MIN_STACK_SIZE
	.align		4
.L_61:
        /*0084*/ 	.byte	0x04, 0x12
        /*0086*/ 	.short	(.L_63 - .L_62)
	.align		4
.L_62:
        /*0088*/ 	.word	index@(_ZN3cub18CUB_300001_SM_10006detail11EmptyKernelIvEEvv)
        /*008c*/ 	.word	0x00000000


	//----- nvinfo : EIATTR_MIN_STACK_SIZE
	.align		4
.L_63:
        /*0090*/ 	.byte	0x04, 0x12
        /*0092*/ 	.short	(.L_65 - .L_64)
	.align		4
.L_64:
        /*0094*/ 	.word	index@(_Z11tma_examplev)
        /*0098*/ 	.word	0x00000000


	//----- nvinfo : EIATTR_MIN_STACK_SIZE
	.align		4
.L_65:
        /*009c*/ 	.byte	0x04, 0x12
        /*009e*/ 	.short	(.L_67 - .L_66)
	.align		4
.L_66:
        /*00a0*/ 	.word	index@(_Z29stream_ordered_memory_examplev)
        /*00a4*/ 	.word	0x00000000


	//----- nvinfo : EIATTR_MIN_STACK_SIZE
	.align		4
.L_67:
        /*00a8*/ 	.byte	0x04, 0x12
        /*00aa*/ 	.short	(.L_69 - .L_68)
	.align		4
.L_68:
        /*00ac*/ 	.word	index@(_Z23thunder_mla_mega_kernelPK6__halfS1_S1_S1_S1_PS_PKiiiiii)
        /*00b0*/ 	.word	0x00000000


	//----- nvinfo : EIATTR_MIN_STACK_SIZE
	.align		4
.L_69:
        /*00b4*/ 	.byte	0x04, 0x12
        /*00b6*/ 	.short	(.L_71 - .L_70)
	.align		4
.L_70:
        /*00b8*/ 	.word	index@(_Z22flashmla_decode_kernelPK6__halfS1_S1_PS_PKiiiii)
        /*00bc*/ 	.word	0x00000000
.L_71:


//--------------------- .nv.compat                --------------------------
	.section	.nv.compat,"",@"SHT_CUDA_COMPAT_INFO"
	.align	4
        /*0000*/ 	.byte	0x02, 0x09, 0x00, 0x00, 0x02, 0x02, 0x01, 0x00, 0x02, 0x05, 0x05, 0x00, 0x03, 0x07, 0x01, 0x01
        /*0010*/ 	.byte	0x02, 0x03, 0x00, 0x00, 0x02, 0x06, 0x01, 0x00, 0x04, 0x0b, 0x08, 0x00, 0x01, 0x00, 0x00, 0x00
        /*0020*/ 	.byte	0x00, 0x00, 0x00, 0x00


//--------------------- .nv.info._ZN3cub18CUB_300001_SM_10006detail11EmptyKernelIvEEvv --------------------------
	.section	.nv.info._ZN3cub18CUB_300001_SM_10006detail11EmptyKernelIvEEvv,"",@"SHT_CUDA_INFO"
	.sectionflags	@""
	.align	4


	//----- nvinfo : EIATTR_CUDA_API_VERSION
	.align		4
        /*0000*/ 	.byte	0x04, 0x37
        /*0002*/ 	.short	(.L_73 - .L_72)
.L_72:
        /*0004*/ 	.word	0x00000082


	//----- nvinfo : EIATTR_SPARSE_MMA_MASK
	.align		4
.L_73:
        /*0008*/ 	.byte	0x03, 0x50
        /*000a*/ 	.short	0x0000


	//----- nvinfo : EIATTR_MAXREG_COUNT
	.align		4
        /*000c*/ 	.byte	0x03, 0x1b
        /*000e*/ 	.short	0x00ff


	//----- nvinfo : EIATTR_MERCURY_ISA_VERSION
	.align		4
        /*0010*/ 	.byte	0x03, 0x5f
        /*0012*/ 	.short	0x0101


	//----- nvinfo : EIATTR_VRC_CTA_INIT_COUNT
	.align		4
        /*0014*/ 	.byte	0x02, 0x4a
	.zero		1
	.zero		1


	//----- nvinfo : EIATTR_EXIT_INSTR_OFFSETS
	.align		4
        /*0018*/ 	.byte	0x04, 0x1c
        /*001a*/ 	.short	(.L_75 - .L_74)


	//   ....[0]....
.L_74:
        /*001c*/ 	.word	0x00000010


	//----- nvinfo : EIATTR_SW_WAR
	.align		4
.L_75:
        /*0020*/ 	.byte	0x04, 0x36
        /*0022*/ 	.short	(.L_77 - .L_76)
.L_76:
        /*0024*/ 	.word	0x00000008
.L_77:


//--------------------- .nv.info._Z11tma_examplev --------------------------
	.section	.nv.info._Z11tma_examplev,"",@"SHT_CUDA_INFO"
	.sectionflags	@""
	.align	4


	//----- nvinfo : EIATTR_CUDA_API_VERSION
	.align		4
        /*0000*/ 	.byte	0x04, 0x37
        /*0002*/ 	.short	(.L_79 - .L_78)
.L_78:
        /*0004*/ 	.word	0x00000082


	//----- nvinfo : EIATTR_SPARSE_MMA_MASK
	.align		4
.L_79:
        /*0008*/ 	.byte	0x03, 0x50
        /*000a*/ 	.short	0x0000


	//----- nvinfo : EIATTR_MAXREG_COUNT
	.align		4
        /*000c*/ 	.byte	0x03, 0x1b
        /*000e*/ 	.short	0x00ff


	//----- nvinfo : EIATTR_MERCURY_ISA_VERSION
	.align		4
        /*0010*/ 	.byte	0x03, 0x5f
        /*0012*/ 	.short	0x0101


	//----- nvinfo : EIATTR_VRC_CTA_INIT_COUNT
	.align		4
        /*0014*/ 	.byte	0x02, 0x4a
	.zero		1
	.zero		1


	//----- nvinfo : EIATTR_EXIT_INSTR_OFFSETS
	.align		4
        /*0018*/ 	.byte	0x04, 0x1c
        /*001a*/ 	.short	(.L_81 - .L_80)


	//   ....[0]....
.L_80:
        /*001c*/ 	.word	0x00000010


	//----- nvinfo : EIATTR_SW_WAR
	.align		4
.L_81:
        /*0020*/ 	.byte	0x04, 0x36
        /*0022*/ 	.short	(.L_83 - .L_82)
.L_82:
        /*0024*/ 	.word	0x00000008
.L_83:


//--------------------- .nv.info._Z29stream_ordered_memory_examplev --------------------------
	.section	.nv.info._Z29stream_ordered_memory_examplev,"",@"SHT_CUDA_INFO"
	.sectionflags	@""
	.align	4


	//----- nvinfo : EIATTR_CUDA_API_VERSION
	.align		4
        /*0000*/ 	.byte	0x04, 0x37
        /*0002*/ 	.short	(.L_85 - .L_84)
.L_84:
        /*0004*/ 	.word	0x00000082


	//----- nvinfo : EIATTR_SPARSE_MMA_MASK
	.align		4
.L_85:
        /*0008*/ 	.byte	0x03, 0x50
        /*000a*/ 	.short	0x0000


	//----- nvinfo : EIATTR_MAXREG_COUNT
	.align		4
        /*000c*/ 	.byte	0x03, 0x1b
        /*000e*/ 	.short	0x00ff


	//----- nvinfo : EIATTR_MERCURY_ISA_VERSION
	.align		4
        /*0010*/ 	.byte	0x03, 0x5f
        /*0012*/ 	.short	0x0101


	//----- nvinfo : EIATTR_VRC_CTA_INIT_COUNT
	.align		4
        /*0014*/ 	.byte	0x02, 0x4a
	.zero		1
	.zero		1


	//----- nvinfo : EIATTR_EXIT_INSTR_OFFSETS
	.align		4
        /*0018*/ 	.byte	0x04, 0x1c
        /*001a*/ 	.short	(.L_87 - .L_86)


	//   ....[0]....
.L_86:
        /*001c*/ 	.word	0x00000010


	//----- nvinfo : EIATTR_SW_WAR
	.align		4
.L_87:
        /*0020*/ 	.byte	0x04, 0x36
        /*0022*/ 	.short	(.L_89 - .L_88)
.L_88:
        /*0024*/ 	.word	0x00000008
.L_89:


//--------------------- .nv.info._Z23thunder_mla_mega_kernelPK6__halfS1_S1_S1_S1_PS_PKiiiiii --------------------------
	.section	.nv.info._Z23thunder_mla_mega_kernelPK6__halfS1_S1_S1_S1_PS_PKiiiiii,"",@"SHT_CUDA_INFO"
	.sectionflags	@""
	.align	4


	//----- nvinfo : EIATTR_CUDA_API_VERSION
	.align		4
        /*0000*/ 	.byte	0x04, 0x37
        /*0002*/ 	.short	(.L_91 - .L_90)
.L_90:
        /*0004*/ 	.word	0x00000082


	//----- nvinfo : EIATTR_KPARAM_INFO
	.align		4
.L_91:
        /*0008*/ 	.byte	0x04, 0x17
        /*000a*/ 	.short	(.L_93 - .L_92)
.L_92:
        /*000c*/ 	.word	0x00000000
        /*0010*/ 	.short	0x000b
        /*0012*/ 	.short	0x0048
        /*0014*/ 	.byte	0x00, 0xf0, 0x11, 0x00


	//----- nvinfo : EIATTR_KPARAM_INFO
	.align		4
.L_93:
        /*0018*/ 	.byte	0x04, 0x17
        /*001a*/ 	.short	(.L_95 - .L_94)
.L_94:
        /*001c*/ 	.word	0x00000000
        /*0020*/ 	.short	0x000a
        /*0022*/ 	.short	0x0044
        /*0024*/ 	.byte	0x00, 0xf0, 0x11, 0x00


	//----- nvinfo : EIATTR_KPARAM_INFO
	.align		4
.L_95:
        /*0028*/ 	.byte	0x04, 0x17
        /*002a*/ 	.short	(.L_97 - .L_96)
.L_96:
        /*002c*/ 	.word	0x00000000
        /*0030*/ 	.short	0x0009
        /*0032*/ 	.short	0x0040
        /*0034*/ 	.byte	0x00, 0xf0, 0x11, 0x00


	//----- nvinfo : EIATTR_KPARAM_INFO
	.align		4
.L_97:
        /*0038*/ 	.byte	0x04, 0x17
        /*003a*/ 	.short	(.L_99 - .L_98)
.L_98:
        /*003c*/ 	.word	0x00000000
        /*0040*/ 	.short	0x0008
        /*0042*/ 	.short	0x003c
        /*0044*/ 	.byte	0x00, 0xf0, 0x11, 0x00


	//----- nvinfo : EIATTR_KPARAM_INFO
	.align		4
.L_99:
        /*0048*/ 	.byte	0x04, 0x17
        /*004a*/ 	.short	(.L_101 - .L_100)
.L_100:
        /*004c*/ 	.word	0x00000000
        /*0050*/ 	.short	0x0007
        /*0052*/ 	.short	0x0038
        /*0054*/ 	.byte	0x00, 0xf0, 0x11, 0x00


	//----- nvinfo : EIATTR_KPARAM_INFO
	.align		4
.L_101:
        /*0058*/ 	.byte	0x04, 0x17
        /*005a*/ 	.short	(.L_103 - .L_102)
.L_102:
        /*005c*/ 	.word	0x00000000
        /*0060*/ 	.short	0x0006
        /*0062*/ 	.short	0x0030
        /*0064*/ 	.byte	0x00, 0xf5, 0x21, 0x00


	//----- nvinfo : EIATTR_KPARAM_INFO
	.align		4
.L_103:
        /*0068*/ 	.byte	0x04, 0x17
        /*006a*/ 	.short	(.L_105 - .L_104)
.L_104:
        /*006c*/ 	.word	0x00000000
        /*0070*/ 	.short	0x0005
        /*0072*/ 	.short	0x0028
        /*0074*/ 	.byte	0x00, 0xf5, 0x21, 0x00


	//----- nvinfo : EIATTR_KPARAM_INFO
	.align		4
.L_105:
        /*0078*/ 	.byte	0x04, 0x17
        /*007a*/ 	.short	(.L_107 - .L_106)
.L_106:
        /*007c*/ 	.word	0x00000000
        /*0080*/ 	.short	0x0004
        /*0082*/ 	.short	0x0020
        /*0084*/ 	.byte	0x00, 0xf5, 0x21, 0x00


	//----- nvinfo : EIATTR_KPARAM_INFO
	.align		4
.L_107:
        /*0088*/ 	.byte	0x04, 0x17
        /*008a*/ 	.short	(.L_109 - .L_108)
.L_108:
        /*008c*/ 	.word	0x00000000
        /*0090*/ 	.short	0x0003
        /*0092*/ 	.short	0x0018
        /*0094*/ 	.byte	0x00, 0xf5, 0x21, 0x00


	//----- nvinfo : EIATTR_KPARAM_INFO
	.align		4
.L_109:
        /*0098*/ 	.byte	0x04, 0x17
        /*009a*/ 	.short	(.L_111 - .L_110)
.L_110:
        /*009c*/ 	.word	0x00000000
        /*00a0*/ 	.short	0x0002
        /*00a2*/ 	.short	0x0010
        /*00a4*/ 	.byte	0x00, 0xf5, 0x21, 0x00


	//----- nvinfo : EIATTR_KPARAM_INFO
	.align		4
.L_111:
        /*00a8*/ 	.byte	0x04, 0x17
        /*00aa*/ 	.short	(.L_113 - .L_112)
.L_112:
        /*00ac*/ 	.word	0x00000000
        /*00b0*/ 	.short	0x0001
        /*00b2*/ 	.short	0x0008
        /*00b4*/ 	.byte	0x00, 0xf5, 0x21, 0x00


	//----- nvinfo : EIATTR_KPARAM_INFO
	.align		4
.L_113:
        /*00b8*/ 	.byte	0x04, 0x17
        /*00ba*/ 	.short	(.L_115 - .L_114)
.L_114:
        /*00bc*/ 	.word	0x00000000
        /*00c0*/ 	.short	0x0000
        /*00c2*/ 	.short	0x0000
        /*00c4*/ 	.byte	0x00, 0xf5, 0x21, 0x00


	//----- nvinfo : EIATTR_SPARSE_MMA_MASK
	.align		4
.L_115:
        /*00c8*/ 	.byte	0x03, 0x50
        /*00ca*/ 	.short	0x0000


	//----- nvinfo : EIATTR_MAXREG_COUNT
	.align		4
        /*00cc*/ 	.byte	0x03, 0x1b
        /*00ce*/ 	.short	0x00ff


	//----- nvinfo : EIATTR_NUM_BARRIERS
	.align		4
        /*00d0*/ 	.byte	0x02, 0x4c
        /*00d2*/ 	.byte	0x01
	.zero		1


	//----- nvinfo : EIATTR_MERCURY_ISA_VERSION
	.align		4
        /*00d4*/ 	.byte	0x03, 0x5f
        /*00d6*/ 	.short	0x0101


	//----- nvinfo : EIATTR_VRC_CTA_INIT_COUNT
	.align		4
        /*00d8*/ 	.byte	0x02, 0x4a
	.zero		1
	.zero		1


	//----- nvinfo : EIATTR_EXIT_INSTR_OFFSETS
	.align		4
        /*00dc*/ 	.byte	0x04, 0x1c
        /*00de*/ 	.short	(.L_117 - .L_116)


	//   ....[0]....
.L_116:
        /*00e0*/ 	.word	0x00000170


	//   ....[1]....
        /*00e4*/ 	.word	0x00000ce0


	//   ....[2]....
        /*00e8*/ 	.word	0x000017d0


	//----- nvinfo : EIATTR_CRS_STACK_SIZE
	.align		4
.L_117:
        /*00ec*/ 	.byte	0x04, 0x1e
        /*00ee*/ 	.short	(.L_119 - .L_118)
.L_118:
        /*00f0*/ 	.word	0x00000000


	//----- nvinfo : EIATTR_CBANK_PARAM_SIZE
	.align		4
.L_119:
        /*00f4*/ 	.byte	0x03, 0x19
        /*00f6*/ 	.short	0x004c


	//----- nvinfo : EIATTR_PARAM_CBANK
	.align		4
        /*00f8*/ 	.byte	0x04, 0x0a
        /*00fa*/ 	.short	(.L_121 - .L_120)
	.align		4
.L_120:
        /*00fc*/ 	.word	index@(.nv.constant0._Z23thunder_mla_mega_kernelPK6__halfS1_S1_S1_S1_PS_PKiiiiii)
        /*0100*/ 	.short	0x0380
        /*0102*/ 	.short	0x004c


	//----- nvinfo : EIATTR_SW_WAR
	.align		4
.L_121:
        /*0104*/ 	.byte	0x04, 0x36
        /*0106*/ 	.short	(.L_123 - .L_122)
.L_122:
        /*0108*/ 	.word	0x00000008
.L_123:


//--------------------- .nv.info._Z22flashmla_decode_kernelPK6__halfS1_S1_PS_PKiiiii --------------------------
	.section	.nv.info._Z22flashmla_decode_kernelPK6__halfS1_S1_PS_PKiiiii,"",@"SHT_CUDA_INFO"
	.sectionflags	@""
	.align	4


	//----- nvinfo : EIATTR_CUDA_API_VERSION
	.align		4
        /*0000*/ 	.byte	0x04, 0x37
        /*0002*/ 	.short	(.L_125 - .L_124)
.L_124:
        /*0004*/ 	.word	0x00000082


	//----- nvinfo : EIATTR_KPARAM_INFO
	.align		4
.L_125:
        /*0008*/ 	.byte	0x04, 0x17
        /*000a*/ 	.short	(.L_127 - .L_126)
.L_126:
        /*000c*/ 	.word	0x00000000
        /*0010*/ 	.short	0x0008
        /*0012*/ 	.short	0x0034
        /*0014*/ 	.byte	0x00, 0xf0, 0x11, 0x00


	//----- nvinfo : EIATTR_KPARAM_INFO
	.align		4
.L_127:
        /*0018*/ 	.byte	0x04, 0x17
        /*001a*/ 	.short	(.L_129 - .L_128)
.L_128:
        /*001c*/ 	.word	0x00000000
        /*0020*/ 	.short	0x0007
        /*0022*/ 	.short	0x0030
        /*0024*/ 	.byte	0x00, 0xf0, 0x11, 0x00


	//----- nvinfo : EIATTR_KPARAM_INFO
	.align		4
.L_129:
        /*0028*/ 	.byte	0x04, 0x17
        /*002a*/ 	.short	(.L_131 - .L_130)
.L_130:
        /*002c*/ 	.word	0x00000000
        /*0030*/ 	.short	0x0006
        /*0032*/ 	.short	0x002c
        /*0034*/ 	.byte	0x00, 0xf0, 0x11, 0x00


	//----- nvinfo : EIATTR_KPARAM_INFO
	.align		4
.L_131:
        /*0038*/ 	.byte	0x04, 0x17
        /*003a*/ 	.short	(.L_133 - .L_132)
.L_132:
        /*003c*/ 	.word	0x00000000
        /*0040*/ 	.short	0x0005
        /*0042*/ 	.short	0x0028
        /*0044*/ 	.byte	0x00, 0xf0, 0x11, 0x00


	//----- nvinfo : EIATTR_KPARAM_INFO
	.align		4
.L_133:
        /*0048*/ 	.byte	0x04, 0x17
        /*004a*/ 	.short	(.L_135 - .L_134)
.L_134:
        /*004c*/ 	.word	0x00000000
        /*0050*/ 	.short	0x0004
        /*0052*/ 	.short	0x0020
        /*0054*/ 	.byte	0x00, 0xf5, 0x21, 0x00


	//----- nvinfo : EIATTR_KPARAM_INFO
	.align		4
.L_135:
        /*0058*/ 	.byte	0x04, 0x17
        /*005a*/ 	.short	(.L_137 - .L_136)
.L_136:
        /*005c*/ 	.word	0x00000000
        /*0060*/ 	.short	0x0003
        /*0062*/ 	.short	0x0018
        /*0064*/ 	.byte	0x00, 0xf5, 0x21, 0x00


	//----- nvinfo : EIATTR_KPARAM_INFO
	.align		4
.L_137:
        /*0068*/ 	.byte	0x04, 0x17
        /*006a*/ 	.short	(.L_139 - .L_138)
.L_138:
        /*006c*/ 	.word	0x00000000
        /*0070*/ 	.short	0x0002
        /*0072*/ 	.short	0x0010
        /*0074*/ 	.byte	0x00, 0xf5, 0x21, 0x00


	//----- nvinfo : EIATTR_KPARAM_INFO
	.align		4
.L_139:
        /*0078*/ 	.byte	0x04, 0x17
        /*007a*/ 	.short	(.L_141 - .L_140)
.L_140:
        /*007c*/ 	.word	0x00000000
        /*0080*/ 	.short	0x0001
        /*0082*/ 	.short	0x0008
        /*0084*/ 	.byte	0x00, 0xf5, 0x21, 0x00


	//----- nvinfo : EIATTR_KPARAM_INFO
	.align		4
.L_141:
        /*0088*/ 	.byte	0x04, 0x17
        /*008a*/ 	.short	(.L_143 - .L_142)
.L_142:
        /*008c*/ 	.word	0x00000000
        /*0090*/ 	.short	0x0000
        /*0092*/ 	.short	0x0000
        /*0094*/ 	.byte	0x00, 0xf5, 0x21, 0x00


	//----- nvinfo : EIATTR_SPARSE_MMA_MASK
	.align		4
.L_143:
        /*0098*/ 	.byte	0x03, 0x50
        /*009a*/ 	.short	0x0000


	//----- nvinfo : EIATTR_MAXREG_COUNT
	.align		4
        /*009c*/ 	.byte	0x03, 0x1b
        /*009e*/ 	.short	0x00ff


	//----- nvinfo : EIATTR_NUM_BARRIERS
	.align		4
        /*00a0*/ 	.byte	0x02, 0x4c
        /*00a2*/ 	.byte	0x01
	.zero		1


	//----- nvinfo : EIATTR_MERCURY_ISA_VERSION
	.align		4
        /*00a4*/ 	.byte	0x03, 0x5f
        /*00a6*/ 	.short	0x0101


	//----- nvinfo : EIATTR_COOP_GROUP_MASK_REGIDS
	.align		4
        /*00a8*/ 	.byte	0x04, 0x29
        /*00aa*/ 	.short	(.L_145 - .L_144)


	//   ....[0]....
.L_144:
        /*00ac*/ 	.word	0xffffffff


	//   ....[1]....
        /*00b0*/ 	.word	0xffffffff


	//   ....[2]....
        /*00b4*/ 	.word	0xffffffff


	//   ....[3]....
        /*00b8*/ 	.word	0xffffffff


	//   ....[4]....
        /*00bc*/ 	.word	0xffffffff


	//   ....[5]....
        /*00c0*/ 	.word	0xffffffff


	//   ....[6]....
        /*00c4*/ 	.word	0xffffffff


	//   ....[7]....
        /*00c8*/ 	.word	0xffffffff


	//   ....[8]....
        /*00cc*/ 	.word	0xffffffff


	//   ....[9]....
        /*00d0*/ 	.word	0xffffffff


	//   ....[10]....
        /*00d4*/ 	.word	0xffffffff


	//   ....[11]....
        /*00d8*/ 	.word	0xffffffff


	//   ....[12]....
        /*00dc*/ 	.word	0xffffffff


	//   ....[13]....
        /*00e0*/ 	.word	0xffffffff


	//   ....[14]....
        /*00e4*/ 	.word	0xffffffff


	//   ....[15]....
        /*00e8*/ 	.word	0xffffffff


	//   ....[16]....
        /*00ec*/ 	.word	0xffffffff


	//   ....[17]....
        /*00f0*/ 	.word	0xffffffff


	//   ....[18]....
        /*00f4*/ 	.word	0xffffffff


	//   ....[19]....
        /*00f8*/ 	.word	0xffffffff


	//   ....[20]....
        /*00fc*/ 	.word	0xffffffff


	//   ....[21]....
        /*0100*/ 	.word	0xffffffff


	//   ....[22]....
        /*0104*/ 	.word	0xffffffff


	//   ....[23]....
        /*0108*/ 	.word	0xffffffff


	//   ....[24]....
        /*010c*/ 	.word	0xffffffff


	//   ....[25]....
        /*0110*/ 	.word	0xffffffff


	//   ....[26]....
        /*0114*/ 	.word	0xffffffff


	//   ....[27]....
        /*0118*/ 	.word	0xffffffff


	//   ....[28]....
        /*011c*/ 	.word	0xffffffff


	//   ....[29]....
        /*0120*/ 	.word	0xffffffff


	//   ....[30]....
        /*0124*/ 	.word	0xffffffff


	//----- nvinfo : EIATTR_COOP_GROUP_INSTR_OFFSETS
	.align		4
.L_145:
        /*0128*/ 	.byte	0x04, 0x28
        /*012a*/ 	.short	(.L_147 - .L_146)


	//   ....[0]....
.L_146:
        /*012c*/ 	.word	0x00001630


	//   ....[1]....
        /*0130*/ 	.word	0x00001650


	//   ....[2]....
        /*0134*/ 	.word	0x00001670


	//   ....[3]....
        /*0138*/ 	.word	0x000016a0


	//   ....[4]....
        /*013c*/ 	.word	0x000016c0


	//   ....[5]....
        /*0140*/ 	.word	0x00001700


	//   ....[6]....
        /*0144*/ 	.word	0x00004ed0


	//   ....[7]....
        /*0148*/ 	.word	0x00004f00


	//   ....[8]....
        /*014c*/ 	.word	0x00004f10


	//   ....[9]....
        /*0150*/ 	.word	0x00004f20


	//   ....[10]....
        /*0154*/ 	.word	0x00004f30


	//   ....[11]....
        /*0158*/ 	.word	0x00004f60


	//   ....[12]....
        /*015c*/ 	.word	0x00004f90


	//   ....[13]....
        /*0160*/ 	.word	0x00004fb0


	//   ....[14]....
        /*0164*/ 	.word	0x00004fd0


	//   ....[15]....
        /*0168*/ 	.word	0x00004ff0


	//   ....[16]....
        /*016c*/ 	.word	0x00005010


	//   ....[17]....
        /*0170*/ 	.word	0x00005030


	//   ....[18]....
        /*0174*/ 	.word	0x00005040


	//   ....[19]....
        /*0178*/ 	.word	0x00005070


	//   ....[20]....
        /*017c*/ 	.word	0x00005090


	//   ....[21]....
        /*0180*/ 	.word	0x000050b0


	//   ....[22]....
        /*0184*/ 	.word	0x000050e0


	//   ....[23]....
        /*0188*/ 	.word	0x00005110


	//   ....[24]....
        /*018c*/ 	.word	0x00005130


	//   ....[25]....
        /*0190*/ 	.word	0x00005150


	//   ....[26]....
        /*0194*/ 	.word	0x00005180


	//   ....[27]....
        /*0198*/ 	.word	0x00005190


	//   ....[28]....
        /*019c*/ 	.word	0x000051d0


	//   ....[29]....
        /*01a0*/ 	.word	0x000051f0


	//   ....[30]....
        /*01a4*/ 	.word	0x00005200


	//----- nvinfo : EIATTR_VRC_CTA_INIT_COUNT
	.align		4
.L_147:
        /*01a8*/ 	.byte	0x02, 0x4a
	.zero		1
	.zero		1


	//----- nvinfo : EIATTR_EXIT_INSTR_OFFSETS
	.align		4
        /*01ac*/ 	.byte	0x04, 0x1c
        /*01ae*/ 	.short	(.L_149 - .L_148)


	//   ....[0]....
.L_148:
        /*01b0*/ 	.word	0x00000170


	//   ....[1]....
        /*01b4*/ 	.word	0x00005210


	//   ....[2]....
        /*01b8*/ 	.word	0x00005920


	//   ....[3]....
        /*01bc*/ 	.word	0x00005b70


	//----- nvinfo : EIATTR_CRS_STACK_SIZE
	.align		4
.L_149:
        /*01c0*/ 	.byte	0x04, 0x1e
        /*01c2*/ 	.short	(.L_151 - .L_150)
.L_150:
        /*01c4*/ 	.word	0x00000000


	//----- nvinfo : EIATTR_CBANK_PARAM_SIZE
	.align		4
.L_151:
        /*01c8*/ 	.byte	0x03, 0x19
        /*01ca*/ 	.short	0x0038


	//----- nvinfo : EIATTR_PARAM_CBANK
	.align		4
        /*01cc*/ 	.byte	0x04, 0x0a
        /*01ce*/ 	.short	(.L_153 - .L_152)
	.align		4
.L_152:
        /*01d0*/ 	.word	index@(.nv.constant0._Z22flashmla_decode_kernelPK6__halfS1_S1_PS_PKiiiii)
        /*01d4*/ 	.short	0x0380
        /*01d6*/ 	.short	0x0038


	//----- nvinfo : EIATTR_SW_WAR
	.align		4
.L_153:
        /*01d8*/ 	.byte	0x04, 0x36
        /*01da*/ 	.short	(.L_155 - .L_154)
.L_154:
        /*01dc*/ 	.word	0x00000008
.L_155:


//--------------------- .nv.callgraph             --------------------------
	.section	.nv.callgraph,"",@"SHT_CUDA_CALLGRAPH"
	.align	4
	.sectionentsize	8
	.align		4
        /*0000*/ 	.word	0x00000000
	.align		4
        /*0004*/ 	.word	0xffffffff
	.align		4
        /*0008*/ 	.word	0x00000000
	.align		4
        /*000c*/ 	.word	0xfffffffe
	.align		4
        /*0010*/ 	.word	0x00000000
	.align		4
        /*0014*/ 	.word	0xfffffffd
	.align		4
        /*0018*/ 	.word	0x00000000
	.align		4
        /*001c*/ 	.word	0xfffffffc


//--------------------- .nv.constant4             --------------------------
	.section	.nv.constant4,"a",@progbits
	.align	8
	.align		8
.nv.constant4:
        /*0000*/ 	.dword	_ZN34_INTERNAL_d90979a7_4_k_cu_0ef1df264cuda3std3__45__cpo5beginE
	.align		8
        /*0008*/ 	.dword	_ZN34_INTERNAL_d90979a7_4_k_cu_0ef1df264cuda3std3__45__cpo3endE
	.align		8
        /*0010*/ 	.dword	_ZN34_INTERNAL_d90979a7_4_k_cu_0ef1df264cuda3std3__45__cpo6cbeginE
	.align		8
        /*0018*/ 	.dword	_ZN34_INTERNAL_d90979a7_4_k_cu_0ef1df264cuda3std3__45__cpo4cendE
	.align		8
        /*0020*/ 	.dword	_ZN34_INTERNAL_d90979a7_4_k_cu_0ef1df264cuda3std3__45__cpo6rbeginE
	.align		8
        /*0028*/ 	.dword	_ZN34_INTERNAL_d90979a7_4_k_cu_0ef1df264cuda3std3__45__cpo4rendE
	.align		8
        /*0030*/ 	.dword	_ZN34_INTERNAL_d90979a7_4_k_cu_0ef1df264cuda3std3__45__cpo7crbeginE
	.align		8
        /*0038*/ 	.dword	_ZN34_INTERNAL_d90979a7_4_k_cu_0ef1df264cuda3std3__45__cpo5crendE
	.align		8
        /*0040*/ 	.dword	_ZN34_INTERNAL_d90979a7_4_k_cu_0ef1df264cuda3std3__436_GLOBAL__N__d90979a7_4_k_cu_0ef1df266ignoreE
	.align		8
        /*0048*/ 	.dword	_ZN34_INTERNAL_d90979a7_4_k_cu_0ef1df264cuda3std3__419piecewise_constructE
	.align		8
        /*0050*/ 	.dword	_ZN34_INTERNAL_d90979a7_4_k_cu_0ef1df264cuda3std3__48in_placeE
	.align		8
        /*0058*/ 	.dword	_ZN34_INTERNAL_d90979a7_4_k_cu_0ef1df264cuda3std3__420unreachable_sentinelE
	.align		8
        /*0060*/ 	.dword	_ZN34_INTERNAL_d90979a7_4_k_cu_0ef1df264cuda3std3__47nulloptE
	.align		8
        /*0068*/ 	.dword	_ZN34_INTERNAL_d90979a7_4_k_cu_0ef1df264cuda3std3__48unexpectE
	.align		8
        /*0070*/ 	.dword	_ZN34_INTERNAL_d90979a7_4_k_cu_0ef1df264cuda3std6ranges3__45__cpo4swapE
	.align		8
        /*0078*/ 	.dword	_ZN34_INTERNAL_d90979a7_4_k_cu_0ef1df264cuda3std6ranges3__45__cpo9iter_moveE
	.align		8
        /*0080*/ 	.dword	_ZN34_INTERNAL_d90979a7_4_k_cu_0ef1df264cuda3std6ranges3__45__cpo5beginE
	.align		8
        /*0088*/ 	.dword	_ZN34_INTERNAL_d90979a7_4_k_cu_0ef1df264cuda3std6ranges3__45__cpo3endE
	.align		8
        /*0090*/ 	.dword	_ZN34_INTERNAL_d90979a7_4_k_cu_0ef1df264cuda3std6ranges3__45__cpo6cbeginE
	.align		8
        /*0098*/ 	.dword	_ZN34_INTERNAL_d90979a7_4_k_cu_0ef1df264cuda3std6ranges3__45__cpo4cendE
	.align		8
        /*00a0*/ 	.dword	_ZN34_INTERNAL_d90979a7_4_k_cu_0ef1df264cuda3std6ranges3__45__cpo7advanceE
	.align		8
        /*00a8*/ 	.dword	_ZN34_INTERNAL_d90979a7_4_k_cu_0ef1df264cuda3std6ranges3__45__cpo9iter_swapE
	.align		8
        /*00b0*/ 	.dword	_ZN34_INTERNAL_d90979a7_4_k_cu_0ef1df264cuda3std6ranges3__45__cpo4nextE
	.align		8
        /*00b8*/ 	.dword	_ZN34_INTERNAL_d90979a7_4_k_cu_0ef1df264cuda3std6ranges3__45__cpo4prevE
	.align		8
        /*00c0*/ 	.dword	_ZN34_INTERNAL_d90979a7_4_k_cu_0ef1df264cuda3std6ranges3__45__cpo4dataE
	.align		8
        /*00c8*/ 	.dword	_ZN34_INTERNAL_d90979a7_4_k_cu_0ef1df264cuda3std6ranges3__45__cpo5cdataE
	.align		8
        /*00d0*/ 	.dword	_ZN34_INTERNAL_d90979a7_4_k_cu_0ef1df264cuda3std6ranges3__45__cpo4sizeE
	.align		8
        /*00d8*/ 	.dword	_ZN34_INTERNAL_d90979a7_4_k_cu_0ef1df264cuda3std6ranges3__45__cpo5ssizeE
	.align		8
        /*00e0*/ 	.dword	_ZN34_INTERNAL_d90979a7_4_k_cu_0ef1df264cuda3std6ranges3__45__cpo8distanceE
	.align		8
        /*00e8*/ 	.dword	_ZN34_INTERNAL_d90979a7_4_k_cu_0ef1df266thrust24THRUST_300001_SM_1000_NS6system6detail10sequential3seqE
	.align		8
        /*00f0*/ 	.dword	_ZN34_INTERNAL_d90979a7_4_k_cu_0ef1df266thrust24THRUST_300001_SM_1000_NS12placeholders2_1E
	.align		8
        /*00f8*/ 	.dword	_ZN34_INTERNAL_d90979a7_4_k_cu_0ef1df266thrust24THRUST_300001_SM_1000_NS12placeholders2_2E
	.align		8
        /*0100*/ 	.dword	_ZN34_INTERNAL_d90979a7_4_k_cu_0ef1df266thrust24THRUST_300001_SM_1000_NS12placeholders2_3E
	.align		8
        /*0108*/ 	.dword	_ZN34_INTERNAL_d90979a7_4_k_cu_0ef1df266thrust24THRUST_300001_SM_1000_NS12placeholders2_4E
	.align		8
        /*0110*/ 	.dword	_ZN34_INTERNAL_d90979a7_4_k_cu_0ef1df266thrust24THRUST_300001_SM_1000_NS12placeholders2_5E
	.align		8
        /*0118*/ 	.dword	_ZN34_INTERNAL_d90979a7_4_k_cu_0ef1df266thrust24THRUST_300001_SM_1000_NS12placeholders2_6E
	.align		8
        /*0120*/ 	.dword	_ZN34_INTERNAL_d90979a7_4_k_cu_0ef1df266thrust24THRUST_300001_SM_1000_NS12placeholders2_7E
	.align		8
        /*0128*/ 	.dword	_ZN34_INTERNAL_d90979a7_4_k_cu_0ef1df266thrust24THRUST_300001_SM_1000_NS12placeholders2_8E
	.align		8
        /*0130*/ 	.dword	_ZN34_INTERNAL_d90979a7_4_k_cu_0ef1df266thrust24THRUST_300001_SM_1000_NS12placeholders2_9E
	.align		8
        /*0138*/ 	.dword	_ZN34_INTERNAL_d90979a7_4_k_cu_0ef1df266thrust24THRUST_300001_SM_1000_NS12placeholders3_10E


//--------------------- .text._ZN3cub18CUB_300001_SM_10006detail11EmptyKernelIvEEvv --------------------------
	.section	.text._ZN3cub18CUB_300001_SM_10006detail11EmptyKernelIvEEvv,"ax",@progbits
	.align	128
        .global         _ZN3cub18CUB_300001_SM_10006detail11EmptyKernelIvEEvv
        .type           _ZN3cub18CUB_300001_SM_10006detail11EmptyKernelIvEEvv,@function
        .size           _ZN3cub18CUB_300001_SM_10006detail11EmptyKernelIvEEvv,(.L_x_60 - _ZN3cub18CUB_300001_SM_10006detail11EmptyKernelIvEEvv)
        .other          _ZN3cub18CUB_300001_SM_10006detail11EmptyKernelIvEEvv,@"STO_CUDA_ENTRY STV_DEFAULT"
_ZN3cub18CUB_300001_SM_10006detail11EmptyKernelIvEEvv:
.text._ZN3cub18CUB_300001_SM_10006detail11EmptyKernelIvEEvv:
[----:B------:R-:W-:Y:S01]  /*0000*/  LDC R1, c[0x0][0x37c] ;  /* 0x0000df00ff017b82 */ /* 0x000fe20000000800 */
[----:B------:R-:W-:Y:S05]  /*0010*/  EXIT ;  /* 0x000000000000794d */ /* 0x000fea0003800000 */
.L_x_0:
[----:B------:R-:W-:-:S00]  /*0020*/  BRA `(.L_x_0) ;  /* 0xfffffffc00fc7947 */ /* 0x000fc0000383ffff */
[----:B------:R-:W-:-:S00]  /*0030*/  NOP ;  /* 0x0000000000007918 */ /* 0x000fc00000000000 */
        /* <DEDUP_REMOVED lines=12> */
.L_x_60:


//--------------------- .text._Z11tma_examplev    --------------------------
	.section	.text._Z11tma_examplev,"ax",@progbits
	.align	128
        .global         _Z11tma_examplev
        .type           _Z11tma_examplev,@function
        .size           _Z11tma_examplev,(.L_x_61 - _Z11tma_examplev)
        .other          _Z11tma_examplev,@"STO_CUDA_ENTRY STV_DEFAULT"
_Z11tma_examplev:
.text._Z11tma_examplev:
[----:B------:R-:W-:Y:S01]  /*0000*/  LDC R1, c[0x0][0x37c] ;  /* 0x0000df00ff017b82 */ /* 0x000fe20000000800 */
[----:B------:R-:W-:Y:S05]  /*0010*/  EXIT ;  /* 0x000000000000794d */ /* 0x000fea0003800000 */
.L_x_1:
        /* <DEDUP_REMOVED lines=14> */
.L_x_61:


//--------------------- .text._Z29stream_ordered_memory_examplev --------------------------
	.section	.text._Z29stream_ordered_memory_examplev,"ax",@progbits
	.align	128
        .global         _Z29stream_ordered_memory_examplev
        .type           _Z29stream_ordered_memory_examplev,@function
        .size           _Z29stream_ordered_memory_examplev,(.L_x_62 - _Z29stream_ordered_memory_examplev)
        .other          _Z29stream_ordered_memory_examplev,@"STO_CUDA_ENTRY STV_DEFAULT"
_Z29stream_ordered_memory_examplev:
.text._Z29stream_ordered_memory_examplev:
[----:B------:R-:W-:Y:S01]  /*0000*/  LDC R1, c[0x0][0x37c] ;  /* 0x0000df00ff017b82 */ /* 0x000fe20000000800 */
[----:B------:R-:W-:Y:S05]  /*0010*/  EXIT ;  /* 0x000000000000794d */ /* 0x000fea0003800000 */
.L_x_2:
        /* <DEDUP_REMOVED lines=14> */
.L_x_62:


//--------------------- .text._Z23thunder_mla_mega_kernelPK6__halfS1_S1_S1_S1_PS_PKiiiiii --------------------------
	.section	.text._Z23thunder_mla_mega_kernelPK6__halfS1_S1_S1_S1_PS_PKiiiiii,"ax",@progbits
	.align	128
        .global         _Z23thunder_mla_mega_kernelPK6__halfS1_S1_S1_S1_PS_PKiiiiii
        .type           _Z23thunder_mla_mega_kernelPK6__halfS1_S1_S1_S1_PS_PKiiiiii,@function
        .size           _Z23thunder_mla_mega_kernelPK6__halfS1_S1_S1_S1_PS_PKiiiiii,(.L_x_63 - _Z23thunder_mla_mega_kernelPK6__halfS1_S1_S1_S1_PS_PKiiiiii)
        .other          _Z23thunder_mla_mega_kernelPK6__halfS1_S1_S1_S1_PS_PKiiiiii,@"STO_CUDA_ENTRY STV_DEFAULT"
_Z23thunder_mla_mega_kernelPK6__halfS1_S1_S1_S1_PS_PKiiiiii:
.text._Z23thunder_mla_mega_kernelPK6__halfS1_S1_S1_S1_PS_PKiiiiii:
[----:B------:R-:W-:Y:S08]  /*0000*/  LDC R1, c[0x0][0x37c] ;  /* 0x0000df00ff017b82 */ /* 0x000ff00000000800 */
[----:B------:R-:W0:Y:S08]  /*0010*/  LDC.64 R12, c[0x0][0x3b8] ;  /* 0x0000ee00ff0c7b82 */ /* 0x000e300000000a00 */
[----:B------:R-:W1:Y:S01]  /*0020*/  S2UR UR4, SR_CTAID.X ;  /* 0x00000000000479c3 */ /* 0x000e620000002500 */
[----:B0-----:R-:W0:Y:S08]  /*0030*/  I2F.U32.RP R0, R13 ;  /* 0x0000000d00007306 */ /* 0x001e300000209000 */
[----:B0-----:R-:W0:Y:S02]  /*0040*/  MUFU.RCP R0, R0 ;  /* 0x0000000000007308 */ /* 0x001e240000001000 */
[----:B0-----:R-:W-:-:S06]  /*0050*/  IADD3 R2, PT, PT, R0, 0xffffffe, RZ ;  /* 0x0ffffffe00027810 */ /* 0x001fcc0007ffe0ff */
[----:B------:R0:W2:Y:S02]  /*0060*/  F2I.FTZ.U32.TRUNC.NTZ R3, R2 ;  /* 0x0000000200037305 */ /* 0x0000a4000021f000 */
[----:B0-----:R-:W-:Y:S01]  /*0070*/  HFMA2 R2, -RZ, RZ, 0, 0 ;  /* 0x00000000ff027431 */ /* 0x001fe200000001ff */
[----:B--2---:R-:W-:-:S05]  /*0080*/  IADD3 R4, PT, PT, RZ, -R3, RZ ;  /* 0x80000003ff047210 */ /* 0x004fca0007ffe0ff */
[----:B------:R-:W-:-:S04]  /*0090*/  IMAD R5, R4, R13, RZ ;  /* 0x0000000d04057224 */ /* 0x000fc800078e02ff */
[----:B------:R-:W-:Y:S01]  /*00a0*/  IMAD.HI.U32 R3, R3, R5, R2 ;  /* 0x0000000503037227 */ /* 0x000fe200078e0002 */
[----:B------:R-:W-:-:S05]  /*00b0*/  LOP3.LUT R2, RZ, R13, RZ, 0x33, !PT ;  /* 0x0000000dff027212 */ /* 0x000fca00078e33ff */
[----:B-1----:R-:W-:-:S05]  /*00c0*/  IMAD.HI.U32 R3, R3, UR4, RZ ;  /* 0x0000000403037c27 */ /* 0x002fca000f8e00ff */
[----:B------:R-:W-:-:S05]  /*00d0*/  IADD3 R4, PT, PT, -R3, RZ, RZ ;  /* 0x000000ff03047210 */ /* 0x000fca0007ffe1ff */
[----:B------:R-:W-:-:S05]  /*00e0*/  IMAD R0, R13, R4, UR4 ;  /* 0x000000040d007e24 */ /* 0x000fca000f8e0204 */
[----:B------:R-:W-:-:S13]  /*00f0*/  ISETP.GE.U32.AND P1, PT, R0, R13, PT ;  /* 0x0000000d0000720c */ /* 0x000fda0003f26070 */
[-C--:B------:R-:W-:Y:S02]  /*0100*/  @P1 IADD3 R0, PT, PT, R0, -R13.reuse, RZ ;  /* 0x8000000d00001210 */ /* 0x080fe40007ffe0ff */
[----:B------:R-:W-:Y:S02]  /*0110*/  @P1 IADD3 R3, PT, PT, R3, 0x1, RZ ;  /* 0x0000000103031810 */ /* 0x000fe40007ffe0ff */
[----:B------:R-:W-:Y:S02]  /*0120*/  ISETP.GE.U32.AND P0, PT, R0, R13, PT ;  /* 0x0000000d0000720c */ /* 0x000fe40003f06070 */
[----:B------:R-:W-:-:S11]  /*0130*/  ISETP.NE.U32.AND P1, PT, R13, RZ, PT ;  /* 0x000000ff0d00720c */ /* 0x000fd60003f25070 */
[----:B------:R-:W-:-:S04]  /*0140*/  @P0 IADD3 R3, PT, PT, R3, 0x1, RZ ;  /* 0x0000000103030810 */ /* 0x000fc80007ffe0ff */
[----:B------:R-:W-:-:S04]  /*0150*/  SEL R3, R2, R3, !P1 ;  /* 0x0000000302037207 */ /* 0x000fc80004800000 */
[----:B------:R-:W-:-:S13]  /*0160*/  ISETP.GE.AND P2, PT, R3, R12, PT ;  /* 0x0000000c0300720c */ /* 0x000fda0003f46270 */
[----:B------:R-:W-:Y:S05]  /*0170*/  @P2 EXIT ;  /* 0x000000000000294d */ /* 0x000fea0003800000 */
[----:B------:R-:W0:Y:S01]  /*0180*/  S2R R5, SR_TID.X ;  /* 0x0000000000057919 */ /* 0x000e220000002100 */
[----:B------:R-:W0:Y:S01]  /*0190*/  LDC R6, c[0x0][0x3c8] ;  /* 0x0000f200ff067b82 */ /* 0x000e220000000800 */
[----:B------:R-:W-:Y:S01]  /*01a0*/  UMOV UR4, 0x400 ;  /* 0x0000040000047882 */ /* 0x000fe20000000000 */
[----:B------:R-:W1:Y:S01]  /*01b0*/  LDCU.64 UR6, c[0x0][0x358] ;  /* 0x00006b00ff0677ac */ /* 0x000e620008000a00 */
[----:B------:R-:W-:Y:S05]  /*01c0*/  BSSY.RECONVERGENT B0, `(.L_x_3) ;  /* 0x00000af000007945 */ /* 0x000fea0003800200 */
[----:B------:R-:W2:Y:S08]  /*01d0*/  S2UR UR5, SR_CgaCtaId ;  /* 0x00000000000579c3 */ /* 0x000eb00000008800 */
[----:B------:R-:W3:Y:S01]  /*01e0*/  LDC R12, c[0x0][0x3c0] ;  /* 0x0000f000ff0c7b82 */ /* 0x000ee20000000800 */
[----:B0-----:R-:W-:Y:S01]  /*01f0*/  ISETP.GE.AND P2, PT, R5, R6, PT ;  /* 0x000000060500720c */ /* 0x001fe20003f46270 */
[----:B--2---:R-:W-:-:S06]  /*0200*/  ULEA UR4, UR5, UR4, 0x18 ;  /* 0x0000000405047291 */ /* 0x004fcc000f8ec0ff */
[----:B---3--:R-:W-:-:S06]  /*0210*/  LEA R14, R12, UR4, 0x1 ;  /* 0x000000040c0e7c11 */ /* 0x008fcc000f8e08ff */
[----:B-1----:R-:W-:Y:S05]  /*0220*/  @P2 BRA `(.L_x_4) ;  /* 0x0000000800a02947 */ /* 0x002fea0003800000 */
[----:B------:R-:W-:Y:S02]  /*0230*/  ISETP.GE.AND P2, PT, R12, 0x1, PT ;  /* 0x000000010c00780c */ /* 0x000fe40003f46270 */
[----:B------:R-:W-:-:S11]  /*0240*/  PRMT R22, RZ, 0x7610, R22 ;  /* 0x00007610ff167816 */ /* 0x000fd60000000016 */
[----:B------:R-:W-:Y:S05]  /*0250*/  @!P2 BRA `(.L_x_5) ;  /* 0x000000080024a947 */ /* 0x000fea0003800000 */
[C---:B------:R-:W-:Y:S02]  /*0260*/  IADD3 R4, PT, PT, R12.reuse, -0x1, RZ ;  /* 0xffffffff0c047810 */ /* 0x040fe40007ffe0ff */
[----:B------:R-:W-:Y:S02]  /*0270*/  LOP3.LUT R15, R12, 0xf, RZ, 0xc0, !PT ;  /* 0x0000000f0c0f7812 */ /* 0x000fe400078ec0ff */
[----:B------:R-:W-:Y:S02]  /*0280*/  ISETP.GE.U32.AND P3, PT, R4, 0xf, PT ;  /* 0x0000000f0400780c */ /* 0x000fe40003f66070 */
[----:B------:R-:W-:Y:S02]  /*0290*/  ISETP.NE.AND P2, PT, R15, RZ, PT ;  /* 0x000000ff0f00720c */ /* 0x000fe40003f45270 */
[----:B------:R-:W-:-:S09]  /*02a0*/  MOV R16, RZ ;  /* 0x000000ff00107202 */ /* 0x000fd20000000f00 */
[----:B------:R-:W-:Y:S05]  /*02b0*/  @!P3 BRA `(.L_x_6) ;  /* 0x0000000000f0b947 */ /* 0x000fea0003800000 */
[----:B------:R-:W-:Y:S01]  /*02c0*/  LOP3.LUT R16, R12, 0x7ffffff0, RZ, 0xc0, !PT ;  /* 0x7ffffff00c107812 */ /* 0x000fe200078ec0ff */
[----:B------:R-:W-:Y:S01]  /*02d0*/  UIADD3 UR5, UPT, UPT, UR4, 0x10, URZ ;  /* 0x0000001004057890 */ /* 0x000fe2000fffe0ff */
[----:B------:R-:W-:Y:S02]  /*02e0*/  MOV R7, R5 ;  /* 0x0000000500077202 */ /* 0x000fe40000000f00 */
[----:B------:R-:W-:-:S09]  /*02f0*/  IADD3 R4, PT, PT, -R16, RZ, RZ ;  /* 0x000000ff10047210 */ /* 0x000fd20007ffe1ff */
.L_x_7:
[----:B------:R-:W0:Y:S02]  /*0300*/  LDC.64 R8, c[0x0][0x398] ;  /* 0x0000e600ff087b82 */ /* 0x000e240000000a00 */
[----:B0-----:R-:W-:-:S05]  /*0310*/  IMAD.WIDE R8, R7, 0x2, R8 ;  /* 0x0000000207087825 */ /* 0x001fca00078e0208 */
[----:B------:R0:W2:Y:S01]  /*0320*/  LDG.E.U16.CONSTANT R29, desc[UR6][R8.64] ;  /* 0x00000006081d7981 */ /* 0x0000a2000c1e9500 */
[----:B------:R-:W-:-:S05]  /*0330*/  IMAD.WIDE R18, R6, 0x2, R8 ;  /* 0x0000000206127825 */ /* 0x000fca00078e0208 */
[----:B------:R1:W3:Y:S01]  /*0340*/  LDG.E.U16.CONSTANT R23, desc[UR6][R18.64] ;  /* 0x0000000612177981 */ /* 0x0002e2000c1e9500 */
[----:B------:R-:W-:-:S03]  /*0350*/  IMAD.WIDE R26, R6, 0x2, R18 ;  /* 0x00000002061a7825 */ /* 0x000fc600078e0212 */
[----:B0-----:R-:W2:Y:S04]  /*0360*/  LDS.128 R8, [UR5+-0x10] ;  /* 0xfffff005ff087984 */ /* 0x001ea80008000c00 */
[----:B------:R-:W4:Y:S01]  /*0370*/  LDG.E.U16.CONSTANT R17, desc[UR6][R26.64] ;  /* 0x000000061a117981 */ /* 0x000f22000c1e9500 */
[----:B-1----:R-:W-:-:S05]  /*0380*/  IMAD.WIDE R18, R6, 0x2, R26 ;  /* 0x0000000206127825 */ /* 0x002fca00078e021a */
[----:B------:R-:W5:Y:S01]  /*0390*/  LDG.E.U16.CONSTANT R20, desc[UR6][R18.64] ;  /* 0x0000000612147981 */ /* 0x000f62000c1e9500 */
[----:B------:R-:W-:-:S05]  /*03a0*/  IMAD.WIDE R24, R6, 0x2, R18 ;  /* 0x0000000206187825 */ /* 0x000fca00078e0212 */
[----:B------:R0:W5:Y:S02]  /*03b0*/  LDG.E.U16.CONSTANT R27, desc[UR6][R24.64] ;  /* 0x00000006181b7981 */ /* 0x000164000c1e9500 */
[----:B0-----:R-:W-:-:S05]  /*03c0*/  IMAD.WIDE R24, R6, 0x2, R24 ;  /* 0x0000000206187825 */ /* 0x001fca00078e0218 */
[----:B------:R0:W5:Y:S02]  /*03d0*/  LDG.E.U16.CONSTANT R21, desc[UR6][R24.64] ;  /* 0x0000000618157981 */ /* 0x000164000c1e9500 */
[----:B0-----:R-:W-:-:S05]  /*03e0*/  IMAD.WIDE R24, R6, 0x2, R24 ;  /* 0x0000000206187825 */ /* 0x001fca00078e0218 */
[----:B------:R-:W5:Y:S01]  /*03f0*/  LDG.E.U16.CONSTANT R28, desc[UR6][R24.64] ;  /* 0x00000006181c7981 */ /* 0x000f62000c1e9500 */
[----:B------:R-:W-:-:S04]  /*0400*/  IMAD.WIDE R18, R6, 0x2, R24 ;  /* 0x0000000206127825 */ /* 0x000fc800078e0218 */
[C---:B--2---:R-:W-:Y:S02]  /*0410*/  HFMA2 R22, R8.reuse.H0_H0, R29.H0_H0, R22.H0_H0 ;  /* 0x2000001d08167231 */ /* 0x044fe40000040816 */
[----:B------:R0:W2:Y:S02]  /*0420*/  LDG.E.U16.CONSTANT R29, desc[UR6][R18.64] ;  /* 0x00000006121d7981 */ /* 0x0000a4000c1e9500 */
[----:B---3--:R-:W-:Y:S02]  /*0430*/  HFMA2 R22, R8.H1_H1, R23.H0_H0, R22.H0_H0 ;  /* 0x2000001708167231 */ /* 0x008fe40000040c16 */
[----:B0-----:R-:W-:-:S04]  /*0440*/  IMAD.WIDE R18, R6, 0x2, R18 ;  /* 0x0000000206127825 */ /* 0x001fc800078e0212 */
[----:B----4-:R-:W-:Y:S02]  /*0450*/  HFMA2 R17, R9.H0_H0, R17.H0_H0, R22.H0_H0 ;  /* 0x2000001109117231 */ /* 0x010fe40000040816 */
[----:B------:R-:W-:-:S04]  /*0460*/  IMAD.WIDE R22, R6, 0x2, R18 ;  /* 0x0000000206167825 */ /* 0x000fc800078e0212 */
[----:B-----5:R-:W-:Y:S02]  /*0470*/  HFMA2 R20, R9.H1_H1, R20.H0_H0, R17.H0_H0 ;  /* 0x2000001409147231 */ /* 0x020fe40000040c11 */
[----:B------:R-:W3:Y:S01]  /*0480*/  LDG.E.U16.CONSTANT R17, desc[UR6][R18.64] ;  /* 0x0000000612117981 */ /* 0x000ee2000c1e9500 */
[----:B------:R-:W-:-:S03]  /*0490*/  IMAD.WIDE R8, R6, 0x2, R22 ;  /* 0x0000000206087825 */ /* 0x000fc600078e0216 */
[----:B------:R-:W4:Y:S01]  /*04a0*/  LDG.E.U16.CONSTANT R23, desc[UR6][R22.64] ;  /* 0x0000000616177981 */ /* 0x000f22000c1e9500 */
[----:B------:R-:W-:-:S03]  /*04b0*/  IMAD.WIDE R24, R6, 0x2, R8 ;  /* 0x0000000206187825 */ /* 0x000fc600078e0208 */
[----:B------:R0:W5:Y:S02]  /*04c0*/  LDG.E.U16.CONSTANT R22, desc[UR6][R8.64] ;  /* 0x0000000608167981 */ /* 0x000164000c1e9500 */
[C---:B0-----:R-:W-:Y:S02]  /*04d0*/  IMAD.WIDE R8, R6.reuse, 0x2, R24 ;  /* 0x0000000206087825 */ /* 0x041fe400078e0218 */
[----:B------:R-:W5:Y:S02]  /*04e0*/  LDG.E.U16.CONSTANT R24, desc[UR6][R24.64] ;  /* 0x0000000618187981 */ /* 0x000f64000c1e9500 */
[----:B------:R-:W-:-:S04]  /*04f0*/  IMAD.WIDE R18, R6, 0x2, R8 ;  /* 0x0000000206127825 */ /* 0x000fc800078e0208 */
[C---:B------:R-:W-:Y:S02]  /*0500*/  HFMA2 R20, R10.reuse.H0_H0, R27.H0_H0, R20.H0_H0 ;  /* 0x2000001b0a147231 */ /* 0x040fe40000040814 */
[----:B------:R0:W5:Y:S04]  /*0510*/  LDG.E.U16.CONSTANT R27, desc[UR6][R18.64] ;  /* 0x00000006121b7981 */ /* 0x000168000c1e9500 */
[----:B------:R1:W5:Y:S01]  /*0520*/  LDG.E.U16.CONSTANT R25, desc[UR6][R8.64] ;  /* 0x0000000608197981 */ /* 0x000362000c1e9500 */
[----:B------:R-:W-:Y:S02]  /*0530*/  HFMA2 R10, R10.H1_H1, R21.H0_H0, R20.H0_H0 ;  /* 0x200000150a0a7231 */ /* 0x000fe40000040c14 */
[----:B0-----:R-:W-:-:S05]  /*0540*/  IMAD.WIDE R18, R6, 0x2, R18 ;  /* 0x0000000206127825 */ /* 0x001fca00078e0212 */
[----:B------:R-:W5:Y:S01]  /*0550*/  LDG.E.U16.CONSTANT R26, desc[UR6][R18.64] ;  /* 0x00000006121a7981 */ /* 0x000f62000c1e9500 */
[----:B------:R-:W-:-:S06]  /*0560*/  IMAD.WIDE R20, R6, 0x2, R18 ;  /* 0x0000000206147825 */ /* 0x000fcc00078e0212 */
[----:B------:R-:W5:Y:S01]  /*0570*/  LDG.E.U16.CONSTANT R20, desc[UR6][R20.64] ;  /* 0x0000000614147981 */ /* 0x000f62000c1e9500 */
[----:B------:R-:W-:Y:S01]  /*0580*/  HFMA2 R10, R11.H0_H0, R28.H0_H0, R10.H0_H0 ;  /* 0x2000001c0b0a7231 */ /* 0x000fe2000004080a */
[----:B------:R-:W-:-:S04]  /*0590*/  IADD3 R4, PT, PT, R4, 0x10, RZ ;  /* 0x0000001004047810 */ /* 0x000fc80007ffe0ff */
[----:B------:R-:W-:Y:S02]  /*05a0*/  ISETP.NE.AND P3, PT, R4, RZ, PT ;  /* 0x000000ff0400720c */ /* 0x000fe40003f65270 */
[----:B------:R-:W-:Y:S01]  /*05b0*/  LEA R7, R6, R7, 0x4 ;  /* 0x0000000706077211 */ /* 0x000fe200078e20ff */
[----:B--2---:R-:W-:Y:S02]  /*05c0*/  HFMA2 R29, R11.H1_H1, R29.H0_H0, R10.H0_H0 ;  /* 0x2000001d0b1d7231 */ /* 0x004fe40000040c0a */
[----:B-1----:R-:W3:Y:S01]  /*05d0*/  LDS.128 R8, [UR5] ;  /* 0x00000005ff087984 */ /* 0x002ee20008000c00 */
[----:B------:R-:W-:Y:S01]  /*05e0*/  UIADD3 UR5, UPT, UPT, UR5, 0x20, URZ ;  /* 0x0000002005057890 */ /* 0x000fe2000fffe0ff */
[----:B---3--:R-:W-:-:S04]  /*05f0*/  HFMA2 R17, R8.H0_H0, R17.H0_H0, R29.H0_H0 ;  /* 0x2000001108117231 */ /* 0x008fc8000004081d */
[----:B----4-:R-:W-:-:S04]  /*0600*/  HFMA2 R17, R8.H1_H1, R23.H0_H0, R17.H0_H0 ;  /* 0x2000001708117231 */ /* 0x010fc80000040c11 */
[----:B-----5:R-:W-:-:S04]  /*0610*/  HFMA2 R17, R9.H0_H0, R22.H0_H0, R17.H0_H0 ;  /* 0x2000001609117231 */ /* 0x020fc80000040811 */
[----:B------:R-:W-:-:S04]  /*0620*/  HFMA2 R17, R9.H1_H1, R24.H0_H0, R17.H0_H0 ;  /* 0x2000001809117231 */ /* 0x000fc80000040c11 */
[----:B------:R-:W-:-:S04]  /*0630*/  HFMA2 R17, R10.H0_H0, R25.H0_H0, R17.H0_H0 ;  /* 0x200000190a117231 */ /* 0x000fc80000040811 */
[----:B------:R-:W-:-:S04]  /*0640*/  HFMA2 R17, R10.H1_H1, R27.H0_H0, R17.H0_H0 ;  /* 0x2000001b0a117231 */ /* 0x000fc80000040c11 */
[----:B------:R-:W-:-:S04]  /*0650*/  HFMA2 R10, R11.H0_H0, R26.H0_H0, R17.H0_H0 ;  /* 0x2000001a0b0a7231 */ /* 0x000fc80000040811 */
[----:B------:R-:W-:Y:S01]  /*0660*/  HFMA2 R22, R11.H1_H1, R20.H0_H0, R10.H0_H0 ;  /* 0x200000140b167231 */ /* 0x000fe20000040c0a */
[----:B------:R-:W-:Y:S06]  /*0670*/  @P3 BRA `(.L_x_7) ;  /* 0xfffffffc00203947 */ /* 0x000fec000383ffff */
.L_x_6:
[----:B------:R-:W-:Y:S05]  /*0680*/  @!P2 BRA `(.L_x_5) ;  /* 0x000000040018a947 */ /* 0x000fea0003800000 */
[----:B------:R-:W-:Y:S02]  /*0690*/  ISETP.GE.U32.AND P2, PT, R15, 0x8, PT ;  /* 0x000000080f00780c */ /* 0x000fe40003f46070 */
[----:B------:R-:W-:-:S04]  /*06a0*/  LOP3.LUT R4, R12, 0x7, RZ, 0xc0, !PT ;  /* 0x000000070c047812 */ /* 0x000fc800078ec0ff */
[----:B------:R-:W-:-:S07]  /*06b0*/  ISETP.NE.AND P3, PT, R4, RZ, PT ;  /* 0x000000ff0400720c */ /* 0x000fce0003f65270 */
[----:B------:R-:W-:Y:S06]  /*06c0*/  @!P2 BRA `(.L_x_8) ;  /* 0x000000000078a947 */ /* 0x000fec0003800000 */
[----:B------:R-:W0:Y:S01]  /*06d0*/  LDC.64 R24, c[0x0][0x398] ;  /* 0x0000e600ff187b82 */ /* 0x000e220000000a00 */
[----:B------:R-:W-:-:S04]  /*06e0*/  IMAD R7, R16, R6, R5 ;  /* 0x0000000610077224 */ /* 0x000fc800078e0205 */
[----:B0-----:R-:W-:-:S04]  /*06f0*/  IMAD.WIDE R24, R7, 0x2, R24 ;  /* 0x0000000207187825 */ /* 0x001fc800078e0218 */
[C---:B------:R-:W-:Y:S02]  /*0700*/  IMAD.WIDE R18, R6.reuse, 0x2, R24 ;  /* 0x0000000206127825 */ /* 0x040fe400078e0218 */
[----:B------:R-:W2:Y:S02]  /*0710*/  LDG.E.U16.CONSTANT R25, desc[UR6][R24.64] ;  /* 0x0000000618197981 */ /* 0x000ea4000c1e9500 */
[C---:B------:R-:W-:Y:S02]  /*0720*/  IMAD.WIDE R8, R6.reuse, 0x2, R18 ;  /* 0x0000000206087825 */ /* 0x040fe400078e0212 */
[----:B------:R-:W3:Y:S04]  /*0730*/  LDG.E.U16.CONSTANT R7, desc[UR6][R18.64] ;  /* 0x0000000612077981 */ /* 0x000ee8000c1e9500 */
[----:B------:R-:W4:Y:S01]  /*0740*/  LDG.E.U16.CONSTANT R15, desc[UR6][R8.64] ;  /* 0x00000006080f7981 */ /* 0x000f22000c1e9500 */
[----:B------:R-:W-:-:S05]  /*0750*/  IMAD.WIDE R10, R6, 0x2, R8 ;  /* 0x00000002060a7825 */ /* 0x000fca00078e0208 */
[----:B------:R0:W5:Y:S01]  /*0760*/  LDG.E.U16.CONSTANT R17, desc[UR6][R10.64] ;  /* 0x000000060a117981 */ /* 0x000162000c1e9500 */
[----:B------:R-:W-:-:S04]  /*0770*/  IMAD.WIDE R20, R6, 0x2, R10 ;  /* 0x0000000206147825 */ /* 0x000fc800078e020a */
[C---:B------:R-:W-:Y:S02]  /*0780*/  IMAD.WIDE R26, R6.reuse, 0x2, R20 ;  /* 0x00000002061a7825 */ /* 0x040fe400078e0214 */
[----:B------:R-:W5:Y:S02]  /*0790*/  LDG.E.U16.CONSTANT R21, desc[UR6][R20.64] ;  /* 0x0000000614157981 */ /* 0x000f64000c1e9500 */
[C---:B------:R-:W-:Y:S02]  /*07a0*/  IMAD.WIDE R28, R6.reuse, 0x2, R26 ;  /* 0x00000002061c7825 */ /* 0x040fe400078e021a */
[----:B------:R-:W5:Y:S02]  /*07b0*/  LDG.E.U16.CONSTANT R27, desc[UR6][R26.64] ;  /* 0x000000061a1b7981 */ /* 0x000f64000c1e9500 */
[----:B0-----:R-:W-:Y:S02]  /*07c0*/  IMAD.WIDE R10, R6, 0x2, R28 ;  /* 0x00000002060a7825 */ /* 0x001fe400078e021c */
[----:B------:R-:W5:Y:S04]  /*07d0*/  LDG.E.U16.CONSTANT R28, desc[UR6][R28.64] ;  /* 0x000000061c1c7981 */ /* 0x000f68000c1e9500 */
[----:B------:R-:W5:Y:S01]  /*07e0*/  LDG.E.U16.CONSTANT R23, desc[UR6][R10.64] ;  /* 0x000000060a177981 */ /* 0x000f62000c1e9500 */
[----:B------:R-:W-:-:S05]  /*07f0*/  LEA R24, R16, UR4, 0x1 ;  /* 0x0000000410187c11 */ /* 0x000fca000f8e08ff */
[----:B------:R-:W2:Y:S04]  /*0800*/  LDS.64 R18, [R24] ;  /* 0x0000000018127984 */ /* 0x000ea80000000a00 */
[----:B------:R-:W0:Y:S01]  /*0810*/  LDS.64 R8, [R24+0x8] ;  /* 0x0000080018087984 */ /* 0x000e220000000a00 */
[----:B------:R-:W-:Y:S01]  /*0820*/  IADD3 R16, PT, PT, R16, 0x8, RZ ;  /* 0x0000000810107810 */ /* 0x000fe20007ffe0ff */
[----:B--2---:R-:W-:-:S04]  /*0830*/  HFMA2 R25, R18.H0_H0, R25.H0_H0, R22.H0_H0 ;  /* 0x2000001912197231 */ /* 0x004fc80000040816 */
[----:B---3--:R-:W-:-:S04]  /*0840*/  HFMA2 R7, R18.H1_H1, R7.H0_H0, R25.H0_H0 ;  /* 0x2000000712077231 */ /* 0x008fc80000040c19 */
[----:B----4-:R-:W-:-:S04]  /*0850*/  HFMA2 R7, R19.H0_H0, R15.H0_H0, R7.H0_H0 ;  /* 0x2000000f13077231 */ /* 0x010fc80000040807 */
[----:B-----5:R-:W-:-:S04]  /*0860*/  HFMA2 R7, R19.H1_H1, R17.H0_H0, R7.H0_H0 ;  /* 0x2000001113077231 */ /* 0x020fc80000040c07 */
[----:B0-----:R-:W-:-:S04]  /*0870*/  HFMA2 R7, R8.H0_H0, R21.H0_H0, R7.H0_H0 ;  /* 0x2000001508077231 */ /* 0x001fc80000040807 */
[----:B------:R-:W-:-:S04]  /*0880*/  HFMA2 R7, R8.H1_H1, R27.H0_H0, R7.H0_H0 ;  /* 0x2000001b08077231 */ /* 0x000fc80000040c07 */
[----:B------:R-:W-:-:S04]  /*0890*/  HFMA2 R7, R9.H0_H0, R28.H0_H0, R7.H0_H0 ;  /* 0x2000001c09077231 */ /* 0x000fc80000040807 */
[----:B------:R-:W-:-:S07]  /*08a0*/  HFMA2 R22, R9.H1_H1, R23.H0_H0, R7.H0_H0 ;  /* 0x2000001709167231 */ /* 0x000fce0000040c07 */
.L_x_8:
        /* <DEDUP_REMOVED lines=11> */
[----:B------:R2:W3:Y:S02]  /*0960*/  LDG.E.U16.CONSTANT R8, desc[UR6][R8.64] ;  /* 0x0000000608087981 */ /* 0x0004e4000c1e9500 */
[----:B------:R-:W-:Y:S02]  /*0970*/  IMAD.WIDE R20, R6, 0x2, R10 ;  /* 0x0000000206147825 */ /* 0x000fe400078e020a */
[----:B------:R-:W4:Y:S04]  /*0980*/  LDG.E.U16.CONSTANT R10, desc[UR6][R10.64] ;  /* 0x000000060a0a7981 */ /* 0x000f28000c1e9500 */
[----:B------:R-:W5:Y:S01]  /*0990*/  LDG.E.U16.CONSTANT R20, desc[UR6][R20.64] ;  /* 0x0000000614147981 */ /* 0x000f62000c1e9500 */
[----:B------:R-:W-:-:S02]  /*09a0*/  LEA R18, R16, UR4, 0x1 ;  /* 0x0000000410127c11 */ /* 0x000fc4000f8e08ff */
[----:B------:R-:W-:-:S04]  /*09b0*/  IADD3 R16, PT, PT, R16, 0x4, RZ ;  /* 0x0000000410107810 */ /* 0x000fc80007ffe0ff */
[----:B------:R-:W2:Y:S02]  /*09c0*/  LDS.64 R18, [R18] ;  /* 0x0000000012127984 */ /* 0x000ea40000000a00 */
[----:B--2---:R-:W-:-:S04]  /*09d0*/  HFMA2 R9, R18.H0_H0, R25.H0_H0, R22.H0_H0 ;  /* 0x2000001912097231 */ /* 0x004fc80000040816 */
[----:B---3--:R-:W-:-:S04]  /*09e0*/  HFMA2 R9, R18.H1_H1, R8.H0_H0, R9.H0_H0 ;  /* 0x2000000812097231 */ /* 0x008fc80000040c09 */
[----:B----4-:R-:W-:-:S04]  /*09f0*/  HFMA2 R9, R19.H0_H0, R10.H0_H0, R9.H0_H0 ;  /* 0x2000000a13097231 */ /* 0x010fc80000040809 */
[----:B-----5:R-:W-:-:S07]  /*0a00*/  HFMA2 R22, R19.H1_H1, R20.H0_H0, R9.H0_H0 ;  /* 0x2000001413167231 */ /* 0x020fce0000040c09 */
.L_x_9:
[----:B------:R-:W-:Y:S05]  /*0a10*/  @!P3 BRA `(.L_x_5) ;  /* 0x000000000034b947 */ /* 0x000fea0003800000 */
[----:B------:R-:W0:Y:S01]  /*0a20*/  LDC.64 R8, c[0x0][0x398] ;  /* 0x0000e600ff087b82 */ /* 0x000e220000000a00 */
[----:B------:R-:W-:Y:S01]  /*0a30*/  IADD3 R4, PT, PT, -R7, RZ, RZ ;  /* 0x000000ff07047210 */ /* 0x000fe20007ffe1ff */
[C---:B------:R-:W-:Y:S01]  /*0a40*/  IMAD R7, R16.reuse, R6, R5 ;  /* 0x0000000610077224 */ /* 0x040fe200078e0205 */
[----:B------:R-:W-:-:S07]  /*0a50*/  LEA R16, R16, UR4, 0x1 ;  /* 0x0000000410107c11 */ /* 0x000fce000f8e08ff */
.L_x_10:
[C---:B0-----:R-:W-:Y:S01]  /*0a60*/  IMAD.WIDE R10, R7.reuse, 0x2, R8 ;  /* 0x00000002070a7825 */ /* 0x041fe200078e0208 */
[----:B------:R0:W1:Y:S05]  /*0a70*/  LDS.U16 R15, [R16] ;  /* 0x00000000100f7984 */ /* 0x00006a0000000400 */
[----:B------:R-:W1:Y:S01]  /*0a80*/  LDG.E.U16.CONSTANT R10, desc[UR6][R10.64] ;  /* 0x000000060a0a7981 */ /* 0x000e62000c1e9500 */
[----:B------:R-:W-:Y:S02]  /*0a90*/  IADD3 R4, PT, PT, R4, 0x1, RZ ;  /* 0x0000000104047810 */ /* 0x000fe40007ffe0ff */
[----:B------:R-:W-:Y:S02]  /*0aa0*/  IADD3 R7, PT, PT, R7, R6, RZ ;  /* 0x0000000607077210 */ /* 0x000fe40007ffe0ff */
[----:B------:R-:W-:-:S02]  /*0ab0*/  ISETP.NE.AND P2, PT, R4, RZ, PT ;  /* 0x000000ff0400720c */ /* 0x000fc40003f45270 */
[----:B0-----:R-:W-:Y:S01]  /*0ac0*/  IADD3 R16, PT, PT, R16, 0x2, RZ ;  /* 0x0000000210107810 */ /* 0x001fe20007ffe0ff */
[----:B-1----:R-:W-:-:S10]  /*0ad0*/  HFMA2 R22, R15.H0_H0, R10.H0_H0, R22.H0_H0 ;  /* 0x2000000a0f167231 */ /* 0x002fd40000040816 */
[----:B------:R-:W-:Y:S05]  /*0ae0*/  @P2 BRA `(.L_x_10) ;  /* 0xfffffffc00dc2947 */ /* 0x000fea000383ffff */
.L_x_5:
[C---:B------:R-:W-:Y:S02]  /*0af0*/  HMUL2 R11, R22.reuse.H0_H0, R22.H0_H0 ;  /* 0x20000016160b7232 */ /* 0x040fe40000000800 */
[----:B------:R-:W-:Y:S01]  /*0b00*/  HFMA2 R10, -RZ, RZ, 1.125, -9232 ;  /* 0x3c80f082ff0a7431 */ /* 0x000fe200000001ff */
[----:B------:R-:W-:Y:S01]  /*0b10*/  MOV R8, 0x3f800000 ;  /* 0x3f80000000087802 */ /* 0x000fe20000000f00 */
[----:B------:R-:W-:-:S04]  /*0b20*/  HMUL2 R11, R22.H0_H0, R11.H0_H0 ;  /* 0x2000000b160b7232 */ /* 0x000fc80000000800 */
[----:B------:R-:W-:-:S04]  /*0b30*/  HFMA2 R11, R11.H0_H0, 0.044708251953125, 0.044708251953125, R22.H0_H0 ;  /* 0x29b929b90b0b7831 */ /* 0x000fc80000040816 */
[----:B------:R-:W-:-:S05]  /*0b40*/  HMUL2 R11, R11.H0_H0, 0.7978515625, 0.7978515625 ;  /* 0x3a623a620b0b7832 */ /* 0x000fca0000000800 */
[----:B------:R-:W-:-:S05]  /*0b50*/  HADD2.F32 R11, -RZ, R11.H0_H0 ;  /* 0x2000000bff0b7230 */ /* 0x000fca0000004100 */
[C---:B------:R-:W-:Y:S01]  /*0b60*/  FMUL R4, |R11|.reuse, 2.8853900432586669922 ;  /* 0x4038aa3b0b047820 */ /* 0x040fe20000400200 */
[C---:B------:R-:W-:Y:S01]  /*0b70*/  FMUL R9, R11.reuse, R11 ;  /* 0x0000000b0b097220 */ /* 0x040fe20000400000 */
[C---:B------:R-:W-:Y:S02]  /*0b80*/  FSETP.GE.AND P3, PT, |R11|.reuse, 0.60000002384185791016, PT ;  /* 0x3f19999a0b00780b */ /* 0x040fe40003f66200 */
[----:B------:R-:W-:Y:S01]  /*0b90*/  FSETP.GE.AND P2, PT, |R11|, 9.010913848876953125, PT ;  /* 0x41102cb40b00780b */ /* 0x000fe20003f46200 */
[C---:B------:R-:W-:Y:S01]  /*0ba0*/  FFMA R10, R9.reuse, R10, -0.052303962409496307373 ;  /* 0xbd563cae090a7423 */ /* 0x040fe2000000000a */
[----:B------:R-:W0:Y:S03]  /*0bb0*/  MUFU.EX2 R4, R4 ;  /* 0x0000000400047308 */ /* 0x000e260000000800 */
[----:B------:R-:W-:Y:S01]  /*0bc0*/  FFMA R10, R9, R10, 0.1331529766321182251 ;  /* 0x3e085941090a7423 */ /* 0x000fe2000000000a */
[----:B0-----:R-:W-:-:S03]  /*0bd0*/  FADD R7, R4, 1 ;  /* 0x3f80000004077421 */ /* 0x001fc60000000000 */
[----:B------:R-:W-:-:S04]  /*0be0*/  FFMA R4, R9, R10, -0.33332768082618713379 ;  /* 0xbeaaa9ed09047423 */ /* 0x000fc8000000000a */
[----:B------:R-:W-:Y:S01]  /*0bf0*/  FFMA R4, R9, R4, RZ ;  /* 0x0000000409047223 */ /* 0x000fe200000000ff */
[----:B------:R-:W0:Y:S02]  /*0c00*/  MUFU.RCP R7, R7 ;  /* 0x0000000700077308 */ /* 0x000e240000001000 */
[----:B0-----:R-:W-:-:S05]  /*0c10*/  FFMA R8, R7, -2, R8 ;  /* 0xc000000007087823 */ /* 0x001fca0000000008 */
[----:B------:R-:W-:-:S04]  /*0c20*/  FSEL R8, R8, 1, !P2 ;  /* 0x3f80000008087808 */ /* 0x000fc80005000000 */
[--C-:B------:R-:W-:Y:S01]  /*0c30*/  LOP3.LUT R8, R8, 0x80000000, R11.reuse, 0xb8, !PT ;  /* 0x8000000008087812 */ /* 0x100fe200078eb80b */
[----:B------:R-:W-:Y:S01]  /*0c40*/  @!P3 FFMA R8, R11, R4, R11 ;  /* 0x000000040b08b223 */ /* 0x000fe2000000000b */
[----:B------:R-:W-:-:S04]  /*0c50*/  LEA R4, R5, R14, 0x1 ;  /* 0x0000000e05047211 */ /* 0x000fc800078e08ff */
[----:B------:R-:W-:-:S05]  /*0c60*/  F2FP.F16.F32.PACK_AB R8, RZ, R8 ;  /* 0x00000008ff08723e */ /* 0x000fca00000000ff */
[----:B------:R-:W-:-:S04]  /*0c70*/  HADD2 R8, R8.H0_H0, 1, 1 ;  /* 0x3c003c0008087430 */ /* 0x000fc80000000800 */
[----:B------:R-:W-:-:S04]  /*0c80*/  HMUL2 R11, R8.H0_H0, 0.5, 0.5 ;  /* 0x38003800080b7832 */ /* 0x000fc80000000800 */
[----:B------:R-:W-:-:S05]  /*0c90*/  HMUL2 R11, R22.H0_H0, R11.H0_H0 ;  /* 0x2000000b160b7232 */ /* 0x000fca0000000800 */
[----:B------:R0:W-:Y:S02]  /*0ca0*/  STS.U16 [R4], R11 ;  /* 0x0000000b04007388 */ /* 0x0001e40000000400 */
.L_x_4:
[----:B------:R-:W-:Y:S05]  /*0cb0*/  BSYNC.RECONVERGENT B0 ;  /* 0x0000000000007941 */ /* 0x000fea0003800200 */
.L_x_3:
[----:B------:R-:W-:Y:S01]  /*0cc0*/  BAR.SYNC.DEFER_BLOCKING 0x0 ;  /* 0x0000000000007b1d */ /* 0x000fe20000010000 */
[----:B------:R-:W-:-:S13]  /*0cd0*/  ISETP.GE.AND P2, PT, R5, R12, PT ;  /* 0x0000000c0500720c */ /* 0x000fda0003f46270 */
[----:B------:R-:W-:Y:S05]  /*0ce0*/  @P2 EXIT ;  /* 0x000000000000294d */ /* 0x000fea0003800000 */
[----:B------:R-:W-:Y:S02]  /*0cf0*/  ISETP.GE.AND P2, PT, R6, 0x1, PT ;  /* 0x000000010600780c */ /* 0x000fe40003f46270 */
[----:B------:R-:W-:-:S11]  /*0d00*/  PRMT R28, RZ, 0x7610, R28 ;  /* 0x00007610ff1c7816 */ /* 0x000fd6000000001c */
[----:B------:R-:W-:Y:S05]  /*0d10*/  @!P2 BRA `(.L_x_11) ;  /* 0x000000080084a947 */ /* 0x000fea0003800000 */
[C---:B------:R-:W-:Y:S01]  /*0d20*/  IADD3 R7, PT, PT, R6.reuse, -0x1, RZ ;  /* 0xffffffff06077810 */ /* 0x040fe20007ffe0ff */
[----:B------:R-:W-:Y:S01]  /*0d30*/  HFMA2 R9, -RZ, RZ, 0, 0 ;  /* 0x00000000ff097431 */ /* 0x000fe200000001ff */
[----:B0-----:R-:W-:Y:S02]  /*0d40*/  LOP3.LUT R4, R6, 0xf, RZ, 0xc0, !PT ;  /* 0x0000000f06047812 */ /* 0x001fe400078ec0ff */
[----:B------:R-:W-:Y:S02]  /*0d50*/  ISETP.GE.U32.AND P3, PT, R7, 0xf, PT ;  /* 0x0000000f0700780c */ /* 0x000fe40003f66070 */
[----:B------:R-:W-:-:S11]  /*0d60*/  ISETP.NE.AND P2, PT, R4, RZ, PT ;  /* 0x000000ff0400720c */ /* 0x000fd60003f45270 */
[----:B------:R-:W-:Y:S05]  /*0d70*/  @!P3 BRA `(.L_x_12) ;  /* 0x000000040028b947 */ /* 0x000fea0003800000 */
[----:B------:R-:W-:Y:S02]  /*0d80*/  LOP3.LUT R9, R6, 0x7ffffff0, RZ, 0xc0, !PT ;  /* 0x7ffffff006097812 */ /* 0x000fe400078ec0ff */
[----:B------:R-:W-:Y:S02]  /*0d90*/  IADD3 R8, PT, PT, R14, 0x10, RZ ;  /* 0x000000100e087810 */ /* 0x000fe40007ffe0ff */
[----:B------:R-:W-:Y:S02]  /*0da0*/  MOV R7, R5 ;  /* 0x0000000500077202 */ /* 0x000fe40000000f00 */
[----:B------:R-:W-:-:S07]  /*0db0*/  IADD3 R10, PT, PT, -R9, RZ, RZ ;  /* 0x000000ff090a7210 */ /* 0x000fce0007ffe1ff */
.L_x_13:
[----:B------:R-:W0:Y:S01]  /*0dc0*/  LDC.64 R20, c[0x0][0x3a0] ;  /* 0x0000e800ff147b82 */ /* 0x000e220000000a00 */
[----:B------:R-:W1:Y:S04]  /*0dd0*/  LDS.U16 R29, [R8+-0x10] ;  /* 0xfffff000081d7984 */ /* 0x000e680000000400 */
[----:B------:R-:W-:Y:S01]  /*0de0*/  LDS.U16 R22, [R8+-0xc] ;  /* 0xfffff40008167984 */ /* 0x000fe20000000400 */
[----:B0-----:R-:W-:-:S05]  /*0df0*/  IMAD.WIDE R20, R7, 0x2, R20 ;  /* 0x0000000207147825 */ /* 0x001fca00078e0214 */
[----:B------:R0:W1:Y:S02]  /*0e00*/  LDG.E.U16.CONSTANT R23, desc[UR6][R20.64] ;  /* 0x0000000614177981 */ /* 0x000064000c1e9500 */
[----:B0-----:R-:W-:-:S05]  /*0e10*/  IMAD.WIDE R20, R12, 0x2, R20 ;  /* 0x000000020c147825 */ /* 0x001fca00078e0214 */
[----:B------:R-:W2:Y:S01]  /*0e20*/  LDG.E.U16.CONSTANT R24, desc[UR6][R20.64] ;  /* 0x0000000614187981 */ /* 0x000ea2000c1e9500 */
[----:B------:R-:W-:-:S05]  /*0e30*/  IMAD.WIDE R18, R12, 0x2, R20 ;  /* 0x000000020c127825 */ /* 0x000fca00078e0214 */
[----:B------:R0:W3:Y:S02]  /*0e40*/  LDG.E.U16.CONSTANT R27, desc[UR6][R18.64] ;  /* 0x00000006121b7981 */ /* 0x0000e4000c1e9500 */
[----:B0-----:R-:W-:-:S05]  /*0e50*/  IMAD.WIDE R18, R12, 0x2, R18 ;  /* 0x000000020c127825 */ /* 0x001fca00078e0212 */
[----:B------:R-:W4:Y:S01]  /*0e60*/  LDG.E.U16.CONSTANT R26, desc[UR6][R18.64] ;  /* 0x00000006121a7981 */ /* 0x000f22000c1e9500 */
[----:B------:R-:W-:-:S05]  /*0e70*/  IMAD.WIDE R16, R12, 0x2, R18 ;  /* 0x000000020c107825 */ /* 0x000fca00078e0212 */
[----:B------:R0:W5:Y:S02]  /*0e80*/  LDG.E.U16.CONSTANT R25, desc[UR6][R16.64] ;  /* 0x0000000610197981 */ /* 0x000164000c1e9500 */
[----:B0-----:R-:W-:-:S05]  /*0e90*/  IMAD.WIDE R16, R12, 0x2, R16 ;  /* 0x000000020c107825 */ /* 0x001fca00078e0210 */
[----:B------:R0:W5:Y:S01]  /*0ea0*/  LDG.E.U16.CONSTANT R11, desc[UR6][R16.64] ;  /* 0x00000006100b7981 */ /* 0x000162000c1e9500 */
[----:B------:R-:W-:-:S05]  /*0eb0*/  IMAD.WIDE R20, R12, 0x2, R16 ;  /* 0x000000020c147825 */ /* 0x000fca00078e0210 */
[----:B------:R-:W5:Y:S01]  /*0ec0*/  LDG.E.U16.CONSTANT R15, desc[UR6][R20.64] ;  /* 0x00000006140f7981 */ /* 0x000f62000c1e9500 */
[----:B------:R-:W-:-:S03]  /*0ed0*/  IMAD.WIDE R18, R12, 0x2, R20 ;  /* 0x000000020c127825 */ /* 0x000fc600078e0214 */
[----:B0-----:R-:W2:Y:S01]  /*0ee0*/  LDS.U16 R17, [R8+-0xe] ;  /* 0xfffff20008117984 */ /* 0x001ea20000000400 */
[----:B-1----:R-:W-:-:S03]  /*0ef0*/  HFMA2 R28, R29.H0_H0, R23.H0_H0, R28.H0_H0 ;  /* 0x200000171d1c7231 */ /* 0x002fc6000004081c */
[----:B------:R0:W5:Y:S04]  /*0f00*/  LDG.E.U16.CONSTANT R23, desc[UR6][R18.64] ;  /* 0x0000000612177981 */ /* 0x000168000c1e9500 */
[----:B------:R-:W4:Y:S01]  /*0f10*/  LDS.U16 R29, [R8+-0xa] ;  /* 0xfffff600081d7984 */ /* 0x000f220000000400 */
[----:B--2---:R-:W-:Y:S02]  /*0f20*/  HFMA2 R28, R17.H0_H0, R24.H0_H0, R28.H0_H0 ;  /* 0x20000018111c7231 */ /* 0x004fe4000004081c */
[----:B------:R-:W-:Y:S01]  /*0f30*/  IMAD.WIDE R16, R12, 0x2, R18 ;  /* 0x000000020c107825 */ /* 0x000fe200078e0212 */
[----:B------:R-:W5:Y:S03]  /*0f40*/  LDS.U16 R24, [R8+-0x8] ;  /* 0xfffff80008187984 */ /* 0x000f660000000400 */
[----:B---3--:R-:W-:-:S02]  /*0f50*/  HFMA2 R22, R22.H0_H0, R27.H0_H0, R28.H0_H0 ;  /* 0x2000001b16167231 */ /* 0x008fc4000004081c */
[C---:B0-----:R-:W-:Y:S01]  /*0f60*/  IMAD.WIDE R18, R12.reuse, 0x2, R16 ;  /* 0x000000020c127825 */ /* 0x041fe200078e0210 */
[----:B------:R-:W2:Y:S04]  /*0f70*/  LDG.E.U16.CONSTANT R27, desc[UR6][R16.64] ;  /* 0x00000006101b7981 */ /* 0x000ea8000c1e9500 */
[----:B------:R-:W0:Y:S01]  /*0f80*/  LDS.U16 R28, [R8+-0x6] ;  /* 0xfffffa00081c7984 */ /* 0x000e220000000400 */
[----:B------:R-:W-:-:S03]  /*0f90*/  IMAD.WIDE R20, R12, 0x2, R18 ;  /* 0x000000020c147825 */ /* 0x000fc600078e0212 */
[----:B------:R-:W3:Y:S01]  /*0fa0*/  LDG.E.U16.CONSTANT R17, desc[UR6][R18.64] ;  /* 0x0000000612117981 */ /* 0x000ee2000c1e9500 */
[----:B----4-:R-:W-:-:S03]  /*0fb0*/  HFMA2 R22, R29.H0_H0, R26.H0_H0, R22.H0_H0 ;  /* 0x2000001a1d167231 */ /* 0x010fc60000040816 */
[----:B------:R1:W4:Y:S01]  /*0fc0*/  LDG.E.U16.CONSTANT R29, desc[UR6][R20.64] ;  /* 0x00000006141d7981 */ /* 0x000322000c1e9500 */
[----:B-----5:R-:W-:Y:S02]  /*0fd0*/  HFMA2 R26, R24.H0_H0, R25.H0_H0, R22.H0_H0 ;  /* 0x20000019181a7231 */ /* 0x020fe40000040816 */
[----:B-1----:R-:W-:-:S05]  /*0fe0*/  IMAD.WIDE R20, R12, 0x2, R20 ;  /* 0x000000020c147825 */ /* 0x002fca00078e0214 */
[----:B------:R1:W5:Y:S01]  /*0ff0*/  LDG.E.U16.CONSTANT R22, desc[UR6][R20.64] ;  /* 0x0000000614167981 */ /* 0x000362000c1e9500 */
[----:B------:R-:W-:-:S05]  /*1000*/  IMAD.WIDE R24, R12, 0x2, R20 ;  /* 0x000000020c187825 */ /* 0x000fca00078e0214 */
[----:B------:R1:W5:Y:S01]  /*1010*/  LDG.E.U16.CONSTANT R16, desc[UR6][R24.64] ;  /* 0x0000000618107981 */ /* 0x000362000c1e9500 */
[----:B------:R-:W-:-:S04]  /*1020*/  IMAD.WIDE R18, R12, 0x2, R24 ;  /* 0x000000020c127825 */ /* 0x000fc800078e0218 */
[----:B0-----:R-:W-:Y:S01]  /*1030*/  HFMA2 R11, R28.H0_H0, R11.H0_H0, R26.H0_H0 ;  /* 0x2000000b1c0b7231 */ /* 0x001fe2000004081a */
[----:B-1----:R-:W0:Y:S04]  /*1040*/  LDS.U16 R20, [R8+-0x4] ;  /* 0xfffffc0008147984 */ /* 0x002e280000000400 */
[----:B------:R1:W5:Y:S01]  /*1050*/  LDG.E.U16.CONSTANT R28, desc[UR6][R18.64] ;  /* 0x00000006121c7981 */ /* 0x000362000c1e9500 */
[----:B------:R-:W-:-:S03]  /*1060*/  IMAD.WIDE R24, R12, 0x2, R18 ;  /* 0x000000020c187825 */ /* 0x000fc600078e0212 */
[----:B------:R-:W-:Y:S04]  /*1070*/  LDS.U16 R21, [R8+0x6] ;  /* 0x0000060008157984 */ /* 0x000fe80000000400 */
[----:B------:R-:W5:Y:S01]  /*1080*/  LDG.E.U16.CONSTANT R26, desc[UR6][R24.64] ;  /* 0x00000006181a7981 */ /* 0x000f62000c1e9500 */
[----:B-1----:R-:W-:-:S06]  /*1090*/  IMAD.WIDE R18, R12, 0x2, R24 ;  /* 0x000000020c127825 */ /* 0x002fcc00078e0218 */
[----:B------:R1:W5:Y:S04]  /*10a0*/  LDG.E.U16.CONSTANT R19, desc[UR6][R18.64] ;  /* 0x0000000612137981 */ /* 0x000368000c1e9500 */
[----:B-1----:R-:W-:Y:S01]  /*10b0*/  LDS.U16 R18, [R8+0xa] ;  /* 0x00000a0008127984 */ /* 0x002fe20000000400 */
[----:B0-----:R-:W-:-:S03]  /*10c0*/  HFMA2 R11, R20.H0_H0, R15.H0_H0, R11.H0_H0 ;  /* 0x2000000f140b7231 */ /* 0x001fc6000004080b */
[----:B------:R-:W0:Y:S04]  /*10d0*/  LDS.U16 R20, [R8+-0x2] ;  /* 0xfffffe0008147984 */ /* 0x000e280000000400 */
[----:B------:R-:W2:Y:S01]  /*10e0*/  LDS.U16 R15, [R8] ;  /* 0x00000000080f7984 */ /* 0x000ea20000000400 */
[----:B------:R-:W-:-:S04]  /*10f0*/  IADD3 R10, PT, PT, R10, 0x10, RZ ;  /* 0x000000100a0a7810 */ /* 0x000fc80007ffe0ff */
[----:B------:R-:W-:Y:S02]  /*1100*/  ISETP.NE.AND P3, PT, R10, RZ, PT ;  /* 0x000000ff0a00720c */ /* 0x000fe40003f65270 */
[----:B------:R-:W-:Y:S01]  /*1110*/  LEA R7, R12, R7, 0x4 ;  /* 0x000000070c077211 */ /* 0x000fe200078e20ff */
[----:B0-----:R-:W-:Y:S02]  /*1120*/  HFMA2 R20, R20.H0_H0, R23.H0_H0, R11.H0_H0 ;  /* 0x2000001714147231 */ /* 0x001fe4000004080b */
[----:B------:R-:W3:Y:S04]  /*1130*/  LDS.U16 R23, [R8+0x2] ;  /* 0x0000020008177984 */ /* 0x000ee80000000400 */
[----:B------:R-:W4:Y:S01]  /*1140*/  LDS.U16 R11, [R8+0x4] ;  /* 0x00000400080b7984 */ /* 0x000f220000000400 */
[----:B--2---:R-:W-:-:S03]  /*1150*/  HFMA2 R20, R15.H0_H0, R27.H0_H0, R20.H0_H0 ;  /* 0x2000001b0f147231 */ /* 0x004fc60000040814 */
[----:B------:R-:W0:Y:S01]  /*1160*/  LDS.U16 R15, [R8+0x8] ;  /* 0x00000800080f7984 */ /* 0x000e220000000400 */
[----:B---3--:R-:W-:-:S03]  /*1170*/  HFMA2 R20, R23.H0_H0, R17.H0_H0, R20.H0_H0 ;  /* 0x2000001117147231 */ /* 0x008fc60000040814 */
[----:B------:R-:W1:Y:S01]  /*1180*/  LDS.U16 R17, [R8+0xc] ;  /* 0x00000c0008117984 */ /* 0x000e620000000400 */
[----:B----4-:R-:W-:-:S03]  /*1190*/  HFMA2 R11, R11.H0_H0, R29.H0_H0, R20.H0_H0 ;  /* 0x2000001d0b0b7231 */ /* 0x010fc60000040814 */
[----:B------:R2:W3:Y:S01]  /*11a0*/  LDS.U16 R20, [R8+0xe] ;  /* 0x00000e0008147984 */ /* 0x0004e20000000400 */
[----:B-----5:R-:W-:-:S04]  /*11b0*/  HFMA2 R11, R21.H0_H0, R22.H0_H0, R11.H0_H0 ;  /* 0x20000016150b7231 */ /* 0x020fc8000004080b */
[----:B0-----:R-:W-:-:S04]  /*11c0*/  HFMA2 R11, R15.H0_H0, R16.H0_H0, R11.H0_H0 ;  /* 0x200000100f0b7231 */ /* 0x001fc8000004080b */
[----:B------:R-:W-:Y:S01]  /*11d0*/  HFMA2 R11, R18.H0_H0, R28.H0_H0, R11.H0_H0 ;  /* 0x2000001c120b7231 */ /* 0x000fe2000004080b */
[----:B--2---:R-:W-:-:S03]  /*11e0*/  IADD3 R8, PT, PT, R8, 0x20, RZ ;  /* 0x0000002008087810 */ /* 0x004fc60007ffe0ff */
[----:B-1----:R-:W-:-:S04]  /*11f0*/  HFMA2 R11, R17.H0_H0, R26.H0_H0, R11.H0_H0 ;  /* 0x2000001a110b7231 */ /* 0x002fc8000004080b */
[----:B---3--:R-:W-:Y:S01]  /*1200*/  HFMA2 R28, R20.H0_H0, R19.H0_H0, R11.H0_H0 ;  /* 0x20000013141c7231 */ /* 0x008fe2000004080b */
[----:B------:R-:W-:Y:S06]  /*1210*/  @P3 BRA `(.L_x_13) ;  /* 0xfffffff800e83947 */ /* 0x000fec000383ffff */
.L_x_12:
[----:B------:R-:W-:Y:S05]  /*1220*/  @!P2 BRA `(.L_x_11) ;  /* 0x000000040040a947 */ /* 0x000fea0003800000 */
[----:B------:R-:W-:Y:S02]  /*1230*/  ISETP.GE.U32.AND P2, PT, R4, 0x8, PT ;  /* 0x000000080400780c */ /* 0x000fe40003f46070 */
[----:B------:R-:W-:-:S04]  /*1240*/  LOP3.LUT R8, R6, 0x7, RZ, 0xc0, !PT ;  /* 0x0000000706087812 */ /* 0x000fc800078ec0ff */
[----:B------:R-:W-:-:S07]  /*1250*/  ISETP.NE.AND P3, PT, R8, RZ, PT ;  /* 0x000000ff0800720c */ /* 0x000fce0003f65270 */
[----:B------:R-:W-:Y:S06]  /*1260*/  @!P2 BRA `(.L_x_14) ;  /* 0x000000000090a947 */ /* 0x000fec0003800000 */
[----:B------:R-:W0:Y:S01]  /*1270*/  LDC.64 R24, c[0x0][0x3a0] ;  /* 0x0000e800ff187b82 */ /* 0x000e220000000a00 */
[----:B------:R-:W-:-:S04]  /*1280*/  IMAD R7, R9, R12, R5 ;  /* 0x0000000c09077224 */ /* 0x000fc800078e0205 */
[----:B0-----:R-:W-:-:S05]  /*1290*/  IMAD.WIDE R24, R7, 0x2, R24 ;  /* 0x0000000207187825 */ /* 0x001fca00078e0218 */
[----:B------:R0:W2:Y:S01]  /*12a0*/  LDG.E.U16.CONSTANT R7, desc[UR6][R24.64] ;  /* 0x0000000618077981 */ /* 0x0000a2000c1e9500 */
[----:B------:R-:W-:-:S04]  /*12b0*/  IMAD.WIDE R26, R12, 0x2, R24 ;  /* 0x000000020c1a7825 */ /* 0x000fc800078e0218 */
[C---:B------:R-:W-:Y:S02]  /*12c0*/  IMAD.WIDE R16, R12.reuse, 0x2, R26 ;  /* 0x000000020c107825 */ /* 0x040fe400078e021a */
[----:B------:R1:W3:Y:S02]  /*12d0*/  LDG.E.U16.CONSTANT R27, desc[UR6][R26.64] ;  /* 0x000000061a1b7981 */ /* 0x0002e4000c1e9500 */
[C---:B------:R-:W-:Y:S02]  /*12e0*/  IMAD.WIDE R10, R12.reuse, 0x2, R16 ;  /* 0x000000020c0a7825 */ /* 0x040fe400078e0210 */
[----:B------:R-:W4:Y:S02]  /*12f0*/  LDG.E.U16.CONSTANT R17, desc[UR6][R16.64] ;  /* 0x0000000610117981 */ /* 0x000f24000c1e9500 */
[C---:B------:R-:W-:Y:S02]  /*1300*/  IMAD.WIDE R18, R12.reuse, 0x2, R10 ;  /* 0x000000020c127825 */ /* 0x040fe400078e020a */
[----:B------:R-:W5:Y:S02]  /*1310*/  LDG.E.U16.CONSTANT R11, desc[UR6][R10.64] ;  /* 0x000000060a0b7981 */ /* 0x000f64000c1e9500 */
[----:B------:R-:W-:-:S02]  /*1320*/  IMAD.WIDE R20, R12, 0x2, R18 ;  /* 0x000000020c147825 */ /* 0x000fc400078e0212 */
[----:B------:R1:W5:Y:S02]  /*1330*/  LDG.E.U16.CONSTANT R19, desc[UR6][R18.64] ;  /* 0x0000000612137981 */ /* 0x000364000c1e9500 */
[C---:B------:R-:W-:Y:S02]  /*1340*/  IMAD.WIDE R22, R12.reuse, 0x2, R20 ;  /* 0x000000020c167825 */ /* 0x040fe400078e0214 */
[----:B------:R-:W5:Y:S02]  /*1350*/  LDG.E.U16.CONSTANT R21, desc[UR6][R20.64] ;  /* 0x0000000614157981 */ /* 0x000f64000c1e9500 */
[----:B0-----:R-:W-:Y:S02]  /*1360*/  IMAD.WIDE R24, R12, 0x2, R22 ;  /* 0x000000020c187825 */ /* 0x001fe400078e0216 */
[----:B------:R-:W5:Y:S04]  /*1370*/  LDG.E.U16.CONSTANT R23, desc[UR6][R22.64] ;  /* 0x0000000616177981 */ /* 0x000f68000c1e9500 */
[----:B------:R-:W5:Y:S01]  /*1380*/  LDG.E.U16.CONSTANT R25, desc[UR6][R24.64] ;  /* 0x0000000618197981 */ /* 0x000f62000c1e9500 */
[----:B-1----:R-:W-:-:S05]  /*1390*/  LEA R26, R9, R14, 0x1 ;  /* 0x0000000e091a7211 */ /* 0x002fca00078e08ff */
[----:B------:R-:W2:Y:S04]  /*13a0*/  LDS.U16 R29, [R26] ;  /* 0x000000001a1d7984 */ /* 0x000ea80000000400 */
[----:B------:R-:W3:Y:S04]  /*13b0*/  LDS.U16 R18, [R26+0x2] ;  /* 0x000002001a127984 */ /* 0x000ee80000000400 */
[----:B------:R-:W4:Y:S04]  /*13c0*/  LDS.U16 R15, [R26+0x4] ;  /* 0x000004001a0f7984 */ /* 0x000f280000000400 */
[----:B------:R-:W5:Y:S04]  /*13d0*/  LDS.U16 R10, [R26+0x6] ;  /* 0x000006001a0a7984 */ /* 0x000f680000000400 */
[----:B------:R-:W0:Y:S04]  /*13e0*/  LDS.U16 R4, [R26+0x8] ;  /* 0x000008001a047984 */ /* 0x000e280000000400 */
[----:B------:R-:W1:Y:S01]  /*13f0*/  LDS.U16 R16, [R26+0xa] ;  /* 0x00000a001a107984 */ /* 0x000e620000000400 */
[----:B------:R-:W-:Y:S01]  /*1400*/  IADD3 R9, PT, PT, R9, 0x8, RZ ;  /* 0x0000000809097810 */ /* 0x000fe20007ffe0ff */
[----:B--2---:R-:W-:-:S02]  /*1410*/  HFMA2 R29, R29.H0_H0, R7.H0_H0, R28.H0_H0 ;  /* 0x200000071d1d7231 */ /* 0x004fc4000004081c */
[----:B------:R-:W2:Y:S04]  /*1420*/  LDS.U16 R7, [R26+0xc] ;  /* 0x00000c001a077984 */ /* 0x000ea80000000400 */
[----:B------:R-:W2:Y:S01]  /*1430*/  LDS.U16 R28, [R26+0xe] ;  /* 0x00000e001a1c7984 */ /* 0x000ea20000000400 */
[----:B---3--:R-:W-:-:S04]  /*1440*/  HFMA2 R18, R18.H0_H0, R27.H0_H0, R29.H0_H0 ;  /* 0x2000001b12127231 */ /* 0x008fc8000004081d */
[----:B----4-:R-:W-:-:S04]  /*1450*/  HFMA2 R15, R15.H0_H0, R17.H0_H0, R18.H0_H0 ;  /* 0x200000110f0f7231 */ /* 0x010fc80000040812 */
[----:B-----5:R-:W-:-:S04]  /*1460*/  HFMA2 R10, R10.H0_H0, R11.H0_H0, R15.H0_H0 ;  /* 0x2000000b0a0a7231 */ /* 0x020fc8000004080f */
[----:B0-----:R-:W-:-:S04]  /*1470*/  HFMA2 R4, R4.H0_H0, R19.H0_H0, R10.H0_H0 ;  /* 0x2000001304047231 */ /* 0x001fc8000004080a */
[----:B-1----:R-:W-:-:S04]  /*1480*/  HFMA2 R4, R16.H0_H0, R21.H0_H0, R4.H0_H0 ;  /* 0x2000001510047231 */ /* 0x002fc80000040804 */
[----:B--2---:R-:W-:-:S04]  /*1490*/  HFMA2 R4, R7.H0_H0, R23.H0_H0, R4.H0_H0 ;  /* 0x2000001707047231 */ /* 0x004fc80000040804 */
[----:B------:R-:W-:-:S07]  /*14a0*/  HFMA2 R28, R28.H0_H0, R25.H0_H0, R4.H0_H0 ;  /* 0x200000191c1c7231 */ /* 0x000fce0000040804 */
.L_x_14:
        /* <DEDUP_REMOVED lines=11> */
[----:B------:R-:W3:Y:S02]  /*1560*/  LDG.E.U16.CONSTANT R18, desc[UR6][R18.64] ;  /* 0x0000000612127981 */ /* 0x000ee4000c1e9500 */
[----:B------:R-:W-:Y:S02]  /*1570*/  IMAD.WIDE R10, R12, 0x2, R6 ;  /* 0x000000020c0a7825 */ /* 0x000fe400078e0206 */
[----:B------:R-:W4:Y:S04]  /*1580*/  LDG.E.U16.CONSTANT R6, desc[UR6][R6.64] ;  /* 0x0000000606067981 */ /* 0x000f28000c1e9500 */
[----:B------:R-:W5:Y:S01]  /*1590*/  LDG.E.U16.CONSTANT R10, desc[UR6][R10.64] ;  /* 0x000000060a0a7981 */ /* 0x000f62000c1e9500 */
[----:B------:R-:W-:-:S02]  /*15a0*/  LEA R14, R9, R14, 0x1 ;  /* 0x0000000e090e7211 */ /* 0x000fc400078e08ff */
[----:B------:R-:W-:-:S03]  /*15b0*/  IADD3 R9, PT, PT, R9, 0x4, RZ ;  /* 0x0000000409097810 */ /* 0x000fc60007ffe0ff */
[----:B------:R-:W2:Y:S04]  /*15c0*/  LDS.U16 R15, [R14] ;  /* 0x000000000e0f7984 */ /* 0x000ea80000000400 */
[----:B------:R-:W3:Y:S04]  /*15d0*/  LDS.U16 R8, [R14+0x2] ;  /* 0x000002000e087984 */ /* 0x000ee80000000400 */
[----:B------:R-:W4:Y:S04]  /*15e0*/  LDS.U16 R21, [R14+0x4] ;  /* 0x000004000e157984 */ /* 0x000f280000000400 */
[----:B------:R-:W5:Y:S01]  /*15f0*/  LDS.U16 R23, [R14+0x6] ;  /* 0x000006000e177984 */ /* 0x000f620000000400 */
[----:B--2---:R-:W-:-:S04]  /*1600*/  HFMA2 R15, R15.H0_H0, R16.H0_H0, R28.H0_H0 ;  /* 0x200000100f0f7231 */ /* 0x004fc8000004081c */
[----:B---3--:R-:W-:-:S04]  /*1610*/  HFMA2 R8, R8.H0_H0, R18.H0_H0, R15.H0_H0 ;  /* 0x2000001208087231 */ /* 0x008fc8000004080f */
[----:B----4-:R-:W-:-:S04]  /*1620*/  HFMA2 R8, R21.H0_H0, R6.H0_H0, R8.H0_H0 ;  /* 0x2000000615087231 */ /* 0x010fc80000040808 */
[----:B-----5:R-:W-:-:S07]  /*1630*/  HFMA2 R28, R23.H0_H0, R10.H0_H0, R8.H0_H0 ;  /* 0x2000000a171c7231 */ /* 0x020fce0000040808 */
.L_x_15:
[----:B------:R-:W-:Y:S05]  /*1640*/  @!P3 BRA `(.L_x_11) ;  /* 0x000000000038b947 */ /* 0x000fea0003800000 */
[----:B------:R-:W0:Y:S01]  /*1650*/  LDC.64 R6, c[0x0][0x3a0] ;  /* 0x0000e800ff067b82 */ /* 0x000e220000000a00 */
[CC--:B------:R-:W-:Y:S01]  /*1660*/  IADD3 R8, PT, PT, R9.reuse, R12.reuse, RZ ;  /* 0x0000000c09087210 */ /* 0x0c0fe20007ffe0ff */
[----:B------:R-:W-:Y:S01]  /*1670*/  IMAD R11, R9, R12, R5 ;  /* 0x0000000c090b7224 */ /* 0x000fe200078e0205 */
[----:B------:R-:W-:Y:S02]  /*1680*/  IADD3 R10, PT, PT, -R4, RZ, RZ ;  /* 0x000000ff040a7210 */ /* 0x000fe40007ffe1ff */
[----:B------:R-:W-:-:S07]  /*1690*/  LEA R4, R8, UR4, 0x1 ;  /* 0x0000000408047c11 */ /* 0x000fce000f8e08ff */
.L_x_16:
        /* <DEDUP_REMOVED lines=9> */
.L_x_11:
[----:B0-----:R-:W-:Y:S01]  /*1730*/  LEA R4, R5, UR4, 0x1 ;  /* 0x0000000405047c11 */ /* 0x001fe2000f8e08ff */
[----:B------:R-:W0:Y:S01]  /*1740*/  LDC.64 R6, c[0x0][0x3a8] ;  /* 0x0000ea00ff067b82 */ /* 0x000e220000000a00 */
[----:B------:R-:W-:-:S03]  /*1750*/  IADD3 R11, PT, PT, R0, -R13, RZ ;  /* 0x8000000d000b7210 */ /* 0x000fc60007ffe0ff */
[----:B------:R-:W1:Y:S01]  /*1760*/  LDS.U16 R9, [R4] ;  /* 0x0000000004097984 */ /* 0x000e620000000400 */
[----:B------:R-:W-:-:S05]  /*1770*/  @P1 SEL R2, R11, R0, P0 ;  /* 0x000000000b021207 */ /* 0x000fca0000000000 */
[----:B------:R-:W-:-:S04]  /*1780*/  IMAD R2, R3, R13, R2 ;  /* 0x0000000d03027224 */ /* 0x000fc800078e0202 */
[----:B------:R-:W-:-:S04]  /*1790*/  IMAD R3, R2, R12, R5 ;  /* 0x0000000c02037224 */ /* 0x000fc800078e0205 */
[----:B0-----:R-:W-:-:S04]  /*17a0*/  IMAD.WIDE R2, R3, 0x2, R6 ;  /* 0x0000000203027825 */ /* 0x001fc800078e0206 */
[----:B-1----:R-:W-:-:S05]  /*17b0*/  HADD2 R9, R28.H0_H0, R9.H0_H0 ;  /* 0x200000091c097230 */ /* 0x002fca0000000800 */
[----:B------:R-:W-:Y:S01]  /*17c0*/  STG.E.U16 desc[UR6][R2.64], R9 ;  /* 0x0000000902007986 */ /* 0x000fe2000c101506 */
[----:B------:R-:W-:Y:S05]  /*17d0*/  EXIT ;  /* 0x000000000000794d */ /* 0x000fea0003800000 */
.L_x_17:
        /* <DEDUP_REMOVED lines=10> */
.L_x_63:


//--------------------- .text._Z22flashmla_decode_kernelPK6__halfS1_S1_PS_PKiiiii --------------------------
	.section	.text._Z22flashmla_decode_kernelPK6__halfS1_S1_PS_PKiiiii,"ax",@progbits
	.align	128
        .global         _Z22flashmla_decode_kernelPK6__halfS1_S1_PS_PKiiiii
        .type           _Z22flashmla_decode_kernelPK6__halfS1_S1_PS_PKiiiii,@function
        .size           _Z22flashmla_decode_kernelPK6__halfS1_S1_PS_PKiiiii,(.L_x_59 - _Z22flashmla_decode_kernelPK6__halfS1_S1_PS_PKiiiii)
        .other          _Z22flashmla_decode_kernelPK6__halfS1_S1_PS_PKiiiii,@"STO_CUDA_ENTRY STV_DEFAULT"
_Z22flashmla_decode_kernelPK6__halfS1_S1_PS_PKiiiii:
.text._Z22flashmla_decode_kernelPK6__halfS1_S1_PS_PKiiiii:
[----:B------:R-:W-:Y:S08]  /*0000*/  LDC R1, c[0x0][0x37c] ;  /* 0x0000df00ff017b82 */ /* 0x000ff00000000800 */
[----:B------:R-:W0:Y:S08]  /*0010*/  LDC.64 R2, c[0x0][0x3a8] ;  /* 0x0000ea00ff027b82 */ /* 0x000e300000000a00 */
[----:B------:R-:W1:Y:S01]  /*0020*/  S2UR UR4, SR_CTAID.X ;  /* 0x00000000000479c3 */ /* 0x000e620000002500 */
[----:B0-----:R-:W0:Y:S01]  /*0030*/  I2F.U32.RP R0, R3 ;  /* 0x0000000300007306 */ /* 0x001e220000209000 */
[----:B------:R-:W-:-:S07]  /*0040*/  LOP3.LUT R9, RZ, R3, RZ, 0x33, !PT ;  /* 0x00000003ff097212 */ /* 0x000fce00078e33ff */
[----:B0-----:R-:W0:Y:S02]  /*0050*/  MUFU.RCP R0, R0 ;  /* 0x0000000000007308 */ /* 0x001e240000001000 */
[----:B0-----:R-:W-:-:S06]  /*0060*/  VIADD R4, R0, 0xffffffe ;  /* 0x0ffffffe00047836 */ /* 0x001fcc0000000000 */
[----:B------:R0:W2:Y:S02]  /*0070*/  F2I.FTZ.U32.TRUNC.NTZ R5, R4 ;  /* 0x0000000400057305 */ /* 0x0000a4000021f000 */
[----:B0-----:R-:W-:Y:S02]  /*0080*/  IMAD.MOV.U32 R4, RZ, RZ, RZ ;  /* 0x000000ffff047224 */ /* 0x001fe400078e00ff */
[----:B--2---:R-:W-:-:S04]  /*0090*/  IMAD.MOV R6, RZ, RZ, -R5 ;  /* 0x000000ffff067224 */ /* 0x004fc800078e0a05 */
[----:B------:R-:W-:-:S04]  /*00a0*/  IMAD R7, R6, R3, RZ ;  /* 0x0000000306077224 */ /* 0x000fc800078e02ff */
[----:B------:R-:W-:-:S06]  /*00b0*/  IMAD.HI.U32 R5, R5, R7, R4 ;  /* 0x0000000705057227 */ /* 0x000fcc00078e0004 */
[----:B-1----:R-:W-:-:S04]  /*00c0*/  IMAD.HI.U32 R5, R5, UR4, RZ ;  /* 0x0000000405057c27 */ /* 0x002fc8000f8e00ff */
[----:B------:R-:W-:-:S04]  /*00d0*/  IMAD.MOV R8, RZ, RZ, -R5 ;  /* 0x000000ffff087224 */ /* 0x000fc800078e0a05 */
[----:B------:R-:W-:-:S05]  /*00e0*/  IMAD R8, R3, R8, UR4 ;  /* 0x0000000403087e24 */ /* 0x000fca000f8e0208 */
[----:B------:R-:W-:-:S13]  /*00f0*/  ISETP.GE.U32.AND P0, PT, R8, R3, PT ;  /* 0x000000030800720c */ /* 0x000fda0003f06070 */
[----:B------:R-:W-:Y:S01]  /*0100*/  @P0 IMAD.IADD R8, R8, 0x1, -R3 ;  /* 0x0000000108080824 */ /* 0x000fe200078e0a03 */
[----:B------:R-:W-:Y:S02]  /*0110*/  @P0 IADD3 R5, PT, PT, R5, 0x1, RZ ;  /* 0x0000000105050810 */ /* 0x000fe40007ffe0ff */
[----:B------:R-:W-:Y:S02]  /*0120*/  ISETP.NE.U32.AND P0, PT, R3, RZ, PT ;  /* 0x000000ff0300720c */ /* 0x000fe40003f05070 */
[----:B------:R-:W-:-:S13]  /*0130*/  ISETP.GE.U32.AND P2, PT, R8, R3, PT ;  /* 0x000000030800720c */ /* 0x000fda0003f46070 */
[----:B------:R-:W-:-:S05]  /*0140*/  @P2 VIADD R5, R5, 0x1 ;  /* 0x0000000105052836 */ /* 0x000fca0000000000 */
[----:B------:R-:W-:-:S04]  /*0150*/  SEL R15, R9, R5, !P0 ;  /* 0x00000005090f7207 */ /* 0x000fc80004000000 */
[----:B------:R-:W-:-:S13]  /*0160*/  ISETP.GE.AND P1, PT, R15, R2, PT ;  /* 0x000000020f00720c */ /* 0x000fda0003f26270 */
[----:B------:R-:W-:Y:S05]  /*0170*/  @P1 EXIT ;  /* 0x000000000000194d */ /* 0x000fea0003800000 */
[----:B------:R-:W0:Y:S01]  /*0180*/  LDC.64 R4, c[0x0][0x3a0] ;  /* 0x0000e800ff047b82 */ /* 0x000e220000000a00 */
[----:B------:R-:W1:Y:S01]  /*0190*/  LDCU.64 UR8, c[0x0][0x358] ;  /* 0x00006b00ff0877ac */ /* 0x000e620008000a00 */
[----:B------:R-:W2:Y:S06]  /*01a0*/  S2R R11, SR_TID.X ;  /* 0x00000000000b7919 */ /* 0x000eac0000002100 */
[----:B------:R-:W3:Y:S01]  /*01b0*/  LDC.64 R6, c[0x0][0x3b0] ;  /* 0x0000ec00ff067b82 */ /* 0x000ee20000000a00 */
[----:B0-----:R-:W-:-:S05]  /*01c0*/  IMAD.WIDE.U32 R4, R15, 0x4, R4 ;  /* 0x000000040f047825 */ /* 0x001fca00078e0004 */
[----:B-1----:R0:W5:Y:S01]  /*01d0*/  LDG.E.CONSTANT R0, desc[UR8][R4.64] ;  /* 0x0000000804007981 */ /* 0x002162000c1e9900 */
[----:B------:R-:W-:Y:S01]  /*01e0*/  IMAD.IADD R13, R8, 0x1, -R3 ;  /* 0x00000001080d7824 */ /* 0x000fe200078e0a03 */
[----:B------:R-:W-:Y:S01]  /*01f0*/  BSSY.RECONVERGENT B0, `(.L_x_18) ;  /* 0x0000017000007945 */ /* 0x000fe20003800200 */
[----:B---3--:R-:W-:Y:S01]  /*0200*/  IMAD R22, R3, R6, RZ ;  /* 0x0000000603167224 */ /* 0x008fe200078e02ff */
[----:B------:R-:W1:Y:S01]  /*0210*/  S2R R17, SR_CgaCtaId ;  /* 0x0000000000117919 */ /* 0x000e620000008800 */
[----:B--2---:R-:W-:Y:S02]  /*0220*/  LOP3.LUT R19, R11, 0x1f, RZ, 0xc0, !PT ;  /* 0x0000001f0b137812 */ /* 0x004fe400078ec0ff */
[----:B------:R-:W-:Y:S01]  /*0230*/  @P0 SEL R9, R13, R8, P2 ;  /* 0x000000080d090207 */ /* 0x000fe20001000000 */
[----:B------:R-:W-:Y:S01]  /*0240*/  IMAD R10, R15, R22, RZ ;  /* 0x000000160f0a7224 */ /* 0x000fe200078e02ff */
[----:B------:R-:W-:-:S03]  /*0250*/  ISETP.GE.AND P0, PT, R11, R6, PT ;  /* 0x000000060b00720c */ /* 0x000fc60003f06270 */
[----:B------:R-:W-:-:S04]  /*0260*/  IMAD R3, R6, R9, RZ ;  /* 0x0000000906037224 */ /* 0x000fc800078e02ff */
[----:B------:R-:W-:-:S06]  /*0270*/  IMAD.IADD R2, R10, 0x1, R3 ;  /* 0x000000010a027824 */ /* 0x000fcc00078e0203 */
[----:B0-----:R-:W-:Y:S05]  /*0280*/  @P0 BRA `(.L_x_19) ;  /* 0x0000000000340947 */ /* 0x001fea0003800000 */
[----:B------:R-:W0:Y:S01]  /*0290*/  S2R R9, SR_CgaCtaId ;  /* 0x0000000000097919 */ /* 0x000e220000008800 */
[----:B------:R-:W2:Y:S01]  /*02a0*/  LDC R14, c[0x0][0x360] ;  /* 0x0000d800ff0e7b82 */ /* 0x000ea20000000800 */
[----:B------:R-:W-:-:S07]  /*02b0*/  MOV R8, 0x400 ;  /* 0x0000040000087802 */ /* 0x000fce0000000f00 */
[----:B------:R-:W3:Y:S01]  /*02c0*/  LDC.64 R4, c[0x0][0x380] ;  /* 0x0000e000ff047b82 */ /* 0x000ee20000000a00 */
[----:B0-----:R-:W-:-:S07]  /*02d0*/  LEA R12, R9, R8, 0x18 ;  /* 0x00000008090c7211 */ /* 0x001fce00078ec0ff */
.L_x_20:
[----:B------:R-:W-:-:S04]  /*02e0*/  IMAD.IADD R9, R2, 0x1, R11 ;  /* 0x0000000102097824 */ /* 0x000fc800078e020b */
[----:B0--3--:R-:W-:-:S06]  /*02f0*/  IMAD.WIDE R8, R9, 0x2, R4 ;  /* 0x0000000209087825 */ /* 0x009fcc00078e0204 */
[----:B------:R-:W3:Y:S01]  /*0300*/  LDG.E.U16.CONSTANT R8, desc[UR8][R8.64] ;  /* 0x0000000808087981 */ /* 0x000ee2000c1e9500 */
[----:B------:R-:W-:Y:S01]  /*0310*/  LEA R13, R11, R12, 0x1 ;  /* 0x0000000c0b0d7211 */ /* 0x000fe200078e08ff */
[----:B--2---:R-:W-:-:S05]  /*0320*/  IMAD.IADD R11, R14, 0x1, R11 ;  /* 0x000000010e0b7824 */ /* 0x004fca00078e020b */
[----:B------:R-:W-:Y:S01]  /*0330*/  ISETP.GE.AND P0, PT, R11, R6, PT ;  /* 0x000000060b00720c */ /* 0x000fe20003f06270 */
[----:B---3--:R0:W-:-:S12]  /*0340*/  STS.U16 [R13], R8 ;  /* 0x000000080d007388 */ /* 0x0081d80000000400 */
[----:B------:R-:W-:Y:S05]  /*0350*/  @!P0 BRA `(.L_x_20) ;  /* 0xfffffffc00e08947 */ /* 0x000fea000383ffff */
.L_x_19:
[----:B------:R-:W-:Y:S05]  /*0360*/  BSYNC.RECONVERGENT B0 ;  /* 0x0000000000007941 */ /* 0x000fea0003800200 */
.L_x_18:
[----:B------:R-:W-:Y:S01]  /*0370*/  BAR.SYNC.DEFER_BLOCKING 0x0 ;  /* 0x0000000000007b1d */ /* 0x000fe20000010000 */
[----:B-----5:R-:W-:Y:S01]  /*0380*/  ISETP.GE.AND P0, PT, R19, R0, PT ;  /* 0x000000001300720c */ /* 0x020fe20003f06270 */
[----:B------:R-:W-:Y:S01]  /*0390*/  IMAD.MOV.U32 R5, RZ, RZ, 0xfc00 ;  /* 0x0000fc00ff057424 */ /* 0x000fe200078e00ff */
[----:B------:R-:W-:Y:S01]  /*03a0*/  MOV R4, 0x400 ;  /* 0x0000040000047802 */ /* 0x000fe20000000f00 */
[----:B------:R-:W-:Y:S02]  /*03b0*/  IMAD R3, R10, R7, R3 ;  /* 0x000000070a037224 */ /* 0x000fe400078e0203 */
[----:B------:R-:W-:Y:S01]  /*03c0*/  BSSY.RECONVERGENT B0, `(.L_x_21) ;  /* 0x0000121000007945 */ /* 0x000fe20003800200 */
[----:B-1----:R-:W-:Y:S02]  /*03d0*/  LEA R17, R17, R4, 0x18 ;  /* 0x0000000411117211 */ /* 0x002fe400078ec0ff */
[----:B------:R-:W-:-:S03]  /*03e0*/  PRMT R4, R5, 0x7610, R4 ;  /* 0x0000761005047816 */ /* 0x000fc60000000004 */
[----:B------:R-:W-:Y:S02]  /*03f0*/  IMAD R20, R6, 0x2, R17 ;  /* 0x0000000206147824 */ /* 0x000fe400078e0211 */
[----:B------:R-:W-:Y:S05]  /*0400*/  @P0 BRA `(.L_x_22) ;  /* 0x0000001000700947 */ /* 0x000fea0003800000 */
[----:B------:R-:W-:Y:S02]  /*0410*/  I2FP.F32.S32 R5, R6 ;  /* 0x0000000600057245 */ /* 0x000fe40000201400 */
[----:B------:R-:W-:Y:S02]  /*0420*/  ISETP.GE.AND P1, PT, R6, 0x1, PT ;  /* 0x000000010600780c */ /* 0x000fe40003f26270 */
[----:B0-----:R0:W1:Y:S01]  /*0430*/  MUFU.RSQ R8, R5 ;  /* 0x0000000500087308 */ /* 0x0010620000001400 */
[----:B------:R-:W-:-:S05]  /*0440*/  VIADD R7, R5, 0xf3000000 ;  /* 0xf300000005077836 */ /* 0x000fca0000000000 */
[----:B------:R-:W-:-:S13]  /*0450*/  ISETP.GT.U32.AND P0, PT, R7, 0x727fffff, PT ;  /* 0x727fffff0700780c */ /* 0x000fda0003f04070 */
[----:B01----:R-:W-:Y:S05]  /*0460*/  @!P0 BRA `(.L_x_23) ;  /* 0x00000000000c8947 */ /* 0x003fea0003800000 */
[----:B------:R-:W-:-:S07]  /*0470*/  MOV R9, 0x490 ;  /* 0x0000049000097802 */ /* 0x000fce0000000f00 */
[----:B------:R-:W-:Y:S05]  /*0480*/  CALL.REL.NOINC `($__internal_0_$__cuda_sm20_sqrt_rn_f32_slowpath) ;  /* 0x0000005400bc7944 */ /* 0x000fea0003c00000 */
[----:B------:R-:W-:Y:S05]  /*0490*/  BRA `(.L_x_24) ;  /* 0x0000000000107947 */ /* 0x000fea0003800000 */
.L_x_23:
[----:B------:R-:W-:Y:S01]  /*04a0*/  FMUL.FTZ R6, R5, R8 ;  /* 0x0000000805067220 */ /* 0x000fe20000410000 */
[----:B------:R-:W-:-:S03]  /*04b0*/  FMUL.FTZ R8, R8, 0.5 ;  /* 0x3f00000008087820 */ /* 0x000fc60000410000 */
[----:B------:R-:W-:-:S04]  /*04c0*/  FFMA R5, -R6, R6, R5 ;  /* 0x0000000606057223 */ /* 0x000fc80000000105 */
[----:B------:R-:W-:-:S07]  /*04d0*/  FFMA R5, R5, R8, R6 ;  /* 0x0000000805057223 */ /* 0x000fce0000000006 */
.L_x_24:
[----:B------:R-:W-:-:S05]  /*04e0*/  F2FP.F16.F32.PACK_AB R5, RZ, R5 ;  /* 0x00000005ff05723e */ /* 0x000fca00000000ff */
[----:B------:R-:W-:-:S04]  /*04f0*/  HADD2.F32 R7, -RZ, R5.H0_H0 ;  /* 0x20000005ff077230 */ /* 0x000fc80000004100 */
[----:B------:R0:W1:Y:S01]  /*0500*/  MUFU.RCP R6, R7 ;  /* 0x0000000700067308 */ /* 0x0000620000001000 */
[----:B------:R-:W-:Y:S05]  /*0510*/  @!P1 BRA `(.L_x_25) ;  /* 0x0000000c00409947 */ /* 0x000fea0003800000 */
[----:B------:R-:W2:Y:S01]  /*0520*/  LDC R5, c[0x0][0x3b0] ;  /* 0x0000ec00ff057b82 */ /* 0x000ea20000000800 */
[----:B------:R-:W-:Y:S01]  /*0530*/  IMAD.MOV.U32 R17, RZ, RZ, R19 ;  /* 0x000000ffff117224 */ /* 0x000fe200078e0013 */
[----:B--2---:R-:W-:-:S04]  /*0540*/  IADD3 R5, PT, PT, R5, -0x1, RZ ;  /* 0xffffffff05057810 */ /* 0x004fc80007ffe0ff */
[----:B------:R-:W-:-:S04]  /*0550*/  LEA.HI R5, R5, 0x1, RZ, 0x1e ;  /* 0x0000000105057811 */ /* 0x000fc800078ff0ff */
[----:B------:R-:W-:-:S07]  /*0560*/  LOP3.LUT R18, R5, 0x7, RZ, 0xc0, !PT ;  /* 0x0000000705127812 */ /* 0x000fce00078ec0ff */
.L_x_31:
[----:B------:R-:W2:Y:S01]  /*0570*/  LDC R12, c[0x0][0x3b0] ;  /* 0x0000ec00ff0c7b82 */ /* 0x000ea20000000800 */
[----:B------:R-:W-:Y:S01]  /*0580*/  ISETP.NE.AND P1, PT, R18, RZ, PT ;  /* 0x000000ff1200720c */ /* 0x000fe20003f25270 */
[----:B------:R-:W-:Y:S01]  /*0590*/  IMAD R5, R22, R17, R3 ;  /* 0x0000001116057224 */ /* 0x000fe200078e0203 */
[----:B------:R-:W-:Y:S01]  /*05a0*/  PRMT R15, RZ, 0x7610, R15 ;  /* 0x00007610ff0f7816 */ /* 0x000fe2000000000f */
[----:B------:R-:W-:Y:S01]  /*05b0*/  IMAD.MOV.U32 R16, RZ, RZ, RZ ;  /* 0x000000ffff107224 */ /* 0x000fe200078e00ff */
[----:B--2---:R-:W-:-:S13]  /*05c0*/  ISETP.GE.U32.AND P0, PT, R12, 0x1d, PT ;  /* 0x0000001d0c00780c */ /* 0x004fda0003f06070 */
[----:B------:R-:W-:Y:S05]  /*05d0*/  @!P0 BRA `(.L_x_26) ;  /* 0x0000000400548947 */ /* 0x000fea0003800000 */
[----:B------:R-:W2:Y:S01]  /*05e0*/  S2R R8, SR_CgaCtaId ;  /* 0x0000000000087919 */ /* 0x000ea20000008800 */
[----:B------:R-:W-:Y:S01]  /*05f0*/  VIADD R9, R12, 0xffffffff ;  /* 0xffffffff0c097836 */ /* 0x000fe20000000000 */
[----:B------:R-:W-:Y:S01]  /*0600*/  MOV R13, 0x400 ;  /* 0x00000400000d7802 */ /* 0x000fe20000000f00 */
[----:B------:R-:W-:Y:S02]  /*0610*/  HFMA2 R21, -RZ, RZ, 0, 0 ;  /* 0x00000000ff157431 */ /* 0x000fe400000001ff */
[----:B------:R-:W-:Y:S01]  /*0620*/  IMAD.MOV.U32 R16, RZ, RZ, RZ ;  /* 0x000000ffff107224 */ /* 0x000fe200078e00ff */
[----:B------:R-:W-:Y:S02]  /*0630*/  PRMT R15, RZ, 0x7610, R15 ;  /* 0x00007610ff0f7816 */ /* 0x000fe4000000000f */
[----:B------:R-:W-:-:S04]  /*0640*/  LEA.HI R9, R9, 0x1, RZ, 0x1e ;  /* 0x0000000109097811 */ /* 0x000fc800078ff0ff */
[----:B------:R-:W-:Y:S02]  /*0650*/  LOP3.LUT R14, R9, 0x7ffffff8, RZ, 0xc0, !PT ;  /* 0x7ffffff8090e7812 */ /* 0x000fe400078ec0ff */
[----:B--2---:R-:W-:-:S07]  /*0660*/  LEA R13, R8, R13, 0x18 ;  /* 0x0000000d080d7211 */ /* 0x004fce00078ec0ff */
.L_x_27:
[----:B------:R-:W2:Y:S01]  /*0670*/  LDC.64 R24, c[0x0][0x388] ;  /* 0x0000e200ff187b82 */ /* 0x000ea20000000a00 */
[----:B------:R-:W-:-:S04]  /*0680*/  IMAD.IADD R9, R5, 0x1, R16 ;  /* 0x0000000105097824 */ /* 0x000fc800078e0210 */
[----:B--2---:R-:W-:-:S05]  /*0690*/  IMAD.WIDE R24, R9, 0x2, R24 ;  /* 0x0000000209187825 */ /* 0x004fca00078e0218 */
[----:B------:R-:W2:Y:S04]  /*06a0*/  LDG.E.U16.CONSTANT R26, desc[UR8][R24.64] ;  /* 0x00000008181a7981 */ /* 0x000ea8000c1e9500 */
[----:B------:R-:W3:Y:S01]  /*06b0*/  LDG.E.U16.CONSTANT R27, desc[UR8][R24.64+0x2] ;  /* 0x00000208181b7981 */ /* 0x000ee2000c1e9500 */
[----:B------:R-:W-:-:S05]  /*06c0*/  IMAD R23, R16, 0x2, R13 ;  /* 0x0000000210177824 */ /* 0x000fca00078e020d */
[----:B------:R-:W2:Y:S02]  /*06d0*/  LDS.128 R8, [R23] ;  /* 0x0000000017087984 */ /* 0x000ea40000000c00 */
[C---:B--2---:R-:W-:Y:S02]  /*06e0*/  HFMA2 R26, R8.reuse.H0_H0, R26.H0_H0, R15.H0_H0 ;  /* 0x2000001a081a7231 */ /* 0x044fe4000004080f */
[----:B------:R-:W2:Y:S02]  /*06f0*/  LDG.E.U16.CONSTANT R15, desc[UR8][R24.64+0x8] ;  /* 0x00000808180f7981 */ /* 0x000ea4000c1e9500 */
[----:B---3--:R-:W-:Y:S02]  /*0700*/  HFMA2 R28, R8.H1_H1, R27.H0_H0, R26.H0_H0 ;  /* 0x2000001b081c7231 */ /* 0x008fe40000040c1a */
[----:B------:R-:W3:Y:S04]  /*0710*/  LDG.E.U16.CONSTANT R8, desc[UR8][R24.64+0x4] ;  /* 0x0000040818087981 */ /* 0x000ee8000c1e9500 */
[----:B------:R-:W4:Y:S04]  /*0720*/  LDG.E.U16.CONSTANT R26, desc[UR8][R24.64+0x6] ;  /* 0x00000608181a7981 */ /* 0x000f28000c1e9500 */
[----:B------:R-:W5:Y:S01]  /*0730*/  LDG.E.U16.CONSTANT R27, desc[UR8][R24.64+0xa] ;  /* 0x00000a08181b7981 */ /* 0x000f62000c1e9500 */
[----:B---3--:R-:W-:-:S04]  /*0740*/  HFMA2 R8, R9.H0_H0, R8.H0_H0, R28.H0_H0 ;  /* 0x2000000809087231 */ /* 0x008fc8000004081c */
[----:B----4-:R-:W-:Y:S02]  /*0750*/  HFMA2 R26, R9.H1_H1, R26.H0_H0, R8.H0_H0 ;  /* 0x2000001a091a7231 */ /* 0x010fe40000040c08 */
[----:B------:R-:W3:Y:S04]  /*0760*/  LDG.E.U16.CONSTANT R9, desc[UR8][R24.64+0xc] ;  /* 0x00000c0818097981 */ /* 0x000ee8000c1e9500 */
[----:B------:R-:W4:Y:S01]  /*0770*/  LDG.E.U16.CONSTANT R8, desc[UR8][R24.64+0xe] ;  /* 0x00000e0818087981 */ /* 0x000f22000c1e9500 */
[----:B--2---:R-:W-:-:S04]  /*0780*/  HFMA2 R15, R10.H0_H0, R15.H0_H0, R26.H0_H0 ;  /* 0x2000000f0a0f7231 */ /* 0x004fc8000004081a */
[----:B-----5:R-:W-:Y:S02]  /*0790*/  HFMA2 R10, R10.H1_H1, R27.H0_H0, R15.H0_H0 ;  /* 0x2000001b0a0a7231 */ /* 0x020fe40000040c0f */
[----:B------:R-:W2:Y:S04]  /*07a0*/  LDG.E.U16.CONSTANT R15, desc[UR8][R24.64+0x10] ;  /* 0x00001008180f7981 */ /* 0x000ea8000c1e9500 */
[----:B------:R-:W5:Y:S01]  /*07b0*/  LDG.E.U16.CONSTANT R27, desc[UR8][R24.64+0x12] ;  /* 0x00001208181b7981 */ /* 0x000f62000c1e9500 */
[----:B---3--:R-:W-:-:S04]  /*07c0*/  HFMA2 R9, R11.H0_H0, R9.H0_H0, R10.H0_H0 ;  /* 0x200000090b097231 */ /* 0x008fc8000004080a */
[----:B----4-:R-:W-:Y:S02]  /*07d0*/  HFMA2 R26, R11.H1_H1, R8.H0_H0, R9.H0_H0 ;  /* 0x200000080b1a7231 */ /* 0x010fe40000040c09 */
[----:B------:R-:W2:Y:S02]  /*07e0*/  LDS.128 R8, [R23+0x10] ;  /* 0x0000100017087984 */ /* 0x000ea40000000c00 */
[C---:B--2---:R-:W-:Y:S02]  /*07f0*/  HFMA2 R15, R8.reuse.H0_H0, R15.H0_H0, R26.H0_H0 ;  /* 0x2000000f080f7231 */ /* 0x044fe4000004081a */
[----:B------:R-:W2:Y:S02]  /*0800*/  LDG.E.U16.CONSTANT R26, desc[UR8][R24.64+0x16] ;  /* 0x00001608181a7981 */ /* 0x000ea4000c1e9500 */
[----:B-----5:R-:W-:Y:S02]  /*0810*/  HFMA2 R28, R8.H1_H1, R27.H0_H0, R15.H0_H0 ;  /* 0x2000001b081c7231 */ /* 0x020fe40000040c0f */
[----:B------:R-:W3:Y:S04]  /*0820*/  LDG.E.U16.CONSTANT R8, desc[UR8][R24.64+0x14] ;  /* 0x0000140818087981 */ /* 0x000ee8000c1e9500 */
[----:B------:R-:W4:Y:S04]  /*0830*/  LDG.E.U16.CONSTANT R15, desc[UR8][R24.64+0x18] ;  /* 0x00001808180f7981 */ /* 0x000f28000c1e9500 */
[----:B------:R-:W5:Y:S01]  /*0840*/  LDG.E.U16.CONSTANT R27, desc[UR8][R24.64+0x1a] ;  /* 0x00001a08181b7981 */ /* 0x000f62000c1e9500 */
[----:B---3--:R-:W-:-:S04]  /*0850*/  HFMA2 R8, R9.H0_H0, R8.H0_H0, R28.H0_H0 ;  /* 0x2000000809087231 */ /* 0x008fc8000004081c */
[----:B--2---:R-:W-:Y:S02]  /*0860*/  HFMA2 R26, R9.H1_H1, R26.H0_H0, R8.H0_H0 ;  /* 0x2000001a091a7231 */ /* 0x004fe40000040c08 */
[----:B------:R-:W2:Y:S04]  /*0870*/  LDG.E.U16.CONSTANT R9, desc[UR8][R24.64+0x1c] ;  /* 0x00001c0818097981 */ /* 0x000ea8000c1e9500 */
[----:B------:R-:W3:Y:S01]  /*0880*/  LDG.E.U16.CONSTANT R8, desc[UR8][R24.64+0x1e] ;  /* 0x00001e0818087981 */ /* 0x000ee2000c1e9500 */
[----:B----4-:R-:W-:-:S04]  /*0890*/  HFMA2 R15, R10.H0_H0, R15.H0_H0, R26.H0_H0 ;  /* 0x2000000f0a0f7231 */ /* 0x010fc8000004081a */
[----:B-----5:R-:W-:Y:S02]  /*08a0*/  HFMA2 R10, R10.H1_H1, R27.H0_H0, R15.H0_H0 ;  /* 0x2000001b0a0a7231 */ /* 0x020fe40000040c0f */
[----:B------:R-:W4:Y:S04]  /*08b0*/  LDG.E.U16.CONSTANT R15, desc[UR8][R24.64+0x20] ;  /* 0x00002008180f7981 */ /* 0x000f28000c1e9500 */
[----:B------:R-:W5:Y:S01]  /*08c0*/  LDG.E.U16.CONSTANT R27, desc[UR8][R24.64+0x22] ;  /* 0x00002208181b7981 */ /* 0x000f62000c1e9500 */
[----:B--2---:R-:W-:-:S04]  /*08d0*/  HFMA2 R9, R11.H0_H0, R9.H0_H0, R10.H0_H0 ;  /* 0x200000090b097231 */ /* 0x004fc8000004080a */
[----:B---3--:R-:W-:Y:S02]  /*08e0*/  HFMA2 R26, R11.H1_H1, R8.H0_H0, R9.H0_H0 ;  /* 0x200000080b1a7231 */ /* 0x008fe40000040c09 */
[----:B------:R-:W4:Y:S02]  /*08f0*/  LDS.128 R8, [R23+0x20] ;  /* 0x0000200017087984 */ /* 0x000f240000000c00 */
[C---:B----4-:R-:W-:Y:S02]  /*0900*/  HFMA2 R15, R8.reuse.H0_H0, R15.H0_H0, R26.H0_H0 ;  /* 0x2000000f080f7231 */ /* 0x050fe4000004081a */
        /* <DEDUP_REMOVED lines=9> */
[----:B----4-:R-:W-:-:S03]  /*09a0*/  HFMA2 R15, R10.H0_H0, R15.H0_H0, R26.H0_H0 ;  /* 0x2000000f0a0f7231 */ /* 0x010fc6000004081a */
[----:B------:R-:W4:Y:S01]  /*09b0*/  LDG.E.U16.CONSTANT R26, desc[UR8][R24.64+0x34] ;  /* 0x00003408181a7981 */ /* 0x000f22000c1e9500 */
[----:B-----5:R-:W-:-:S03]  /*09c0*/  HFMA2 R10, R10.H1_H1, R27.H0_H0, R15.H0_H0 ;  /* 0x2000001b0a0a7231 */ /* 0x020fc60000040c0f */
[----:B------:R-:W5:Y:S04]  /*09d0*/  LDG.E.U16.CONSTANT R15, desc[UR8][R24.64+0x30] ;  /* 0x00003008180f7981 */ /* 0x000f68000c1e9500 */
[----:B------:R-:W4:Y:S01]  /*09e0*/  LDG.E.U16.CONSTANT R27, desc[UR8][R24.64+0x32] ;  /* 0x00003208181b7981 */ /* 0x000f22000c1e9500 */
[----:B--2---:R-:W-:-:S04]  /*09f0*/  HFMA2 R8, R11.H0_H0, R8.H0_H0, R10.H0_H0 ;  /* 0x200000080b087231 */ /* 0x004fc8000004080a */
[----:B---3--:R-:W-:Y:S02]  /*0a00*/  HFMA2 R28, R11.H1_H1, R9.H0_H0, R8.H0_H0 ;  /* 0x200000090b1c7231 */ /* 0x008fe40000040c08 */
[----:B------:R-:W5:Y:S02]  /*0a10*/  LDS.128 R8, [R23+0x30] ;  /* 0x0000300017087984 */ /* 0x000f640000000c00 */
[----:B-----5:R-:W-:-:S04]  /*0a20*/  HFMA2 R15, R8.H0_H0, R15.H0_H0, R28.H0_H0 ;  /* 0x2000000f080f7231 */ /* 0x020fc8000004081c */
[----:B----4-:R-:W-:Y:S02]  /*0a30*/  HFMA2 R28, R8.H1_H1, R27.H0_H0, R15.H0_H0 ;  /* 0x2000001b081c7231 */ /* 0x010fe40000040c0f */
[----:B------:R-:W2:Y:S04]  /*0a40*/  LDG.E.U16.CONSTANT R8, desc[UR8][R24.64+0x36] ;  /* 0x0000360818087981 */ /* 0x000ea8000c1e9500 */
[----:B------:R-:W3:Y:S01]  /*0a50*/  LDG.E.U16.CONSTANT R27, desc[UR8][R24.64+0x38] ;  /* 0x00003808181b7981 */ /* 0x000ee2000c1e9500 */
[----:B------:R-:W-:-:S03]  /*0a60*/  HFMA2 R29, R9.H0_H0, R26.H0_H0, R28.H0_H0 ;  /* 0x2000001a091d7231 */ /* 0x000fc6000004081c */
[----:B------:R-:W4:Y:S04]  /*0a70*/  LDG.E.U16.CONSTANT R15, desc[UR8][R24.64+0x3a] ;  /* 0x00003a08180f7981 */ /* 0x000f28000c1e9500 */
[----:B------:R-:W5:Y:S04]  /*0a80*/  LDG.E.U16.CONSTANT R26, desc[UR8][R24.64+0x3c] ;  /* 0x00003c08181a7981 */ /* 0x000f68000c1e9500 */
[----:B------:R-:W5:Y:S01]  /*0a90*/  LDG.E.U16.CONSTANT R28, desc[UR8][R24.64+0x3e] ;  /* 0x00003e08181c7981 */ /* 0x000f62000c1e9500 */
[----:B------:R-:W-:-:S05]  /*0aa0*/  VIADD R21, R21, 0x8 ;  /* 0x0000000815157836 */ /* 0x000fca0000000000 */
[----:B------:R-:W-:Y:S01]  /*0ab0*/  ISETP.NE.AND P0, PT, R21, R14, PT ;  /* 0x0000000e1500720c */ /* 0x000fe20003f05270 */
[----:B------:R-:W-:Y:S02]  /*0ac0*/  VIADD R16, R16, 0x20 ;  /* 0x0000002010107836 */ /* 0x000fe40000000000 */
[----:B--2---:R-:W-:-:S04]  /*0ad0*/  HFMA2 R8, R9.H1_H1, R8.H0_H0, R29.H0_H0 ;  /* 0x2000000809087231 */ /* 0x004fc80000040c1d */
[----:B---3--:R-:W-:-:S04]  /*0ae0*/  HFMA2 R8, R10.H0_H0, R27.H0_H0, R8.H0_H0 ;  /* 0x2000001b0a087231 */ /* 0x008fc80000040808 */
[----:B----4-:R-:W-:-:S04]  /*0af0*/  HFMA2 R8, R10.H1_H1, R15.H0_H0, R8.H0_H0 ;  /* 0x2000000f0a087231 */ /* 0x010fc80000040c08 */
[----:B-----5:R-:W-:-:S04]  /*0b00*/  HFMA2 R8, R11.H0_H0, R26.H0_H0, R8.H0_H0 ;  /* 0x2000001a0b087231 */ /* 0x020fc80000040808 */
[----:B------:R-:W-:Y:S01]  /*0b10*/  HFMA2 R15, R11.H1_H1, R28.H0_H0, R8.H0_H0 ;  /* 0x2000001c0b0f7231 */ /* 0x000fe20000040c08 */
[----:B------:R-:W-:Y:S06]  /*0b20*/  @P0 BRA `(.L_x_27) ;  /* 0xfffffff800d00947 */ /* 0x000fec000383ffff */
.L_x_26:
[----:B------:R-:W-:Y:S05]  /*0b30*/  @!P1 BRA `(.L_x_28) ;  /* 0x0000000400789947 */ /* 0x000fea0003800000 */
[----:B------:R-:W-:Y:S01]  /*0b40*/  VIADD R8, R18, 0xffffffff ;  /* 0xffffffff12087836 */ /* 0x000fe20000000000 */
[----:B------:R-:W-:-:S04]  /*0b50*/  IADD3 R21, PT, PT, R12, -0x1, RZ ;  /* 0xffffffff0c157810 */ /* 0x000fc80007ffe0ff */
[----:B------:R-:W-:Y:S02]  /*0b60*/  ISETP.GE.U32.AND P0, PT, R8, 0x3, PT ;  /* 0x000000030800780c */ /* 0x000fe40003f06070 */
[----:B------:R-:W-:-:S04]  /*0b70*/  LEA.HI R9, R21, 0x1, RZ, 0x1e ;  /* 0x0000000115097811 */ /* 0x000fc800078ff0ff */
[----:B------:R-:W-:-:S07]  /*0b80*/  LOP3.LUT P1, RZ, R9, 0x3, RZ, 0xc0, !PT ;  /* 0x0000000309ff7812 */ /* 0x000fce000782c0ff */
[----:B------:R-:W-:Y:S06]  /*0b90*/  @!P0 BRA `(.L_x_29) ;  /* 0x0000000000a88947 */ /* 0x000fec0003800000 */
[----:B------:R-:W2:Y:S01]  /*0ba0*/  LDC.64 R24, c[0x0][0x388] ;  /* 0x0000e200ff187b82 */ /* 0x000ea20000000a00 */
[----:B------:R-:W-:-:S04]  /*0bb0*/  IMAD.IADD R9, R5, 0x1, R16 ;  /* 0x0000000105097824 */ /* 0x000fc800078e0210 */
[----:B--2---:R-:W-:-:S05]  /*0bc0*/  IMAD.WIDE R24, R9, 0x2, R24 ;  /* 0x0000000209187825 */ /* 0x004fca00078e0218 */
[----:B------:R-:W2:Y:S04]  /*0bd0*/  LDG.E.U16.CONSTANT R23, desc[UR8][R24.64] ;  /* 0x0000000818177981 */ /* 0x000ea8000c1e9500 */
[----:B------:R-:W3:Y:S04]  /*0be0*/  LDG.E.U16.CONSTANT R27, desc[UR8][R24.64+0x2] ;  /* 0x00000208181b7981 */ /* 0x000ee8000c1e9500 */
[----:B------:R-:W4:Y:S01]  /*0bf0*/  LDG.E.U16.CONSTANT R14, desc[UR8][R24.64+0x4] ;  /* 0x00000408180e7981 */ /* 0x000f22000c1e9500 */
[----:B------:R-:W5:Y:S01]  /*0c00*/  S2UR UR5, SR_CgaCtaId ;  /* 0x00000000000579c3 */ /* 0x000f620000008800 */
[----:B------:R-:W-:-:S02]  /*0c10*/  UMOV UR4, 0x400 ;  /* 0x0000040000047882 */ /* 0x000fc40000000000 */
[----:B------:R-:W4:Y:S04]  /*0c20*/  LDG.E.U16.CONSTANT R13, desc[UR8][R24.64+0x6] ;  /* 0x00000608180d7981 */ /* 0x000f28000c1e9500 */
[----:B------:R-:W4:Y:S04]  /*0c30*/  LDG.E.U16.CONSTANT R29, desc[UR8][R24.64+0x8] ;  /* 0x00000808181d7981 */ /* 0x000f28000c1e9500 */
[----:B------:R-:W4:Y:S01]  /*0c40*/  LDG.E.U16.CONSTANT R26, desc[UR8][R24.64+0xc] ;  /* 0x00000c08181a7981 */ /* 0x000f22000c1e9500 */
[----:B-----5:R-:W-:-:S06]  /*0c50*/  ULEA UR4, UR5, UR4, 0x18 ;  /* 0x0000000405047291 */ /* 0x020fcc000f8ec0ff */
[----:B------:R-:W-:-:S05]  /*0c60*/  LEA R12, R16, UR4, 0x1 ;  /* 0x00000004100c7c11 */ /* 0x000fca000f8e08ff */
[----:B------:R-:W2:Y:S02]  /*0c70*/  LDS.128 R8, [R12] ;  /* 0x000000000c087984 */ /* 0x000ea40000000c00 */
[----:B--2---:R-:W-:-:S04]  /*0c80*/  HFMA2 R23, R8.H0_H0, R23.H0_H0, R15.H0_H0 ;  /* 0x2000001708177231 */ /* 0x004fc8000004080f */
[----:B---3--:R-:W-:Y:S02]  /*0c90*/  HFMA2 R23, R8.H1_H1, R27.H0_H0, R23.H0_H0 ;  /* 0x2000001b08177231 */ /* 0x008fe40000040c17 */
[----:B------:R-:W2:Y:S04]  /*0ca0*/  LDG.E.U16.CONSTANT R27, desc[UR8][R24.64+0xa] ;  /* 0x00000a08181b7981 */ /* 0x000ea8000c1e9500 */
[----:B------:R-:W3:Y:S01]  /*0cb0*/  LDG.E.U16.CONSTANT R8, desc[UR8][R24.64+0xe] ;  /* 0x00000e0818087981 */ /* 0x000ee2000c1e9500 */
[----:B----4-:R-:W-:-:S03]  /*0cc0*/  HFMA2 R14, R9.H0_H0, R14.H0_H0, R23.H0_H0 ;  /* 0x2000000e090e7231 */ /* 0x010fc60000040817 */
[----:B------:R-:W4:Y:S01]  /*0cd0*/  LDG.E.U16.CONSTANT R23, desc[UR8][R24.64+0x10] ;  /* 0x0000100818177981 */ /* 0x000f22000c1e9500 */
[----:B------:R-:W-:-:S03]  /*0ce0*/  HFMA2 R13, R9.H1_H1, R13.H0_H0, R14.H0_H0 ;  /* 0x2000000d090d7231 */ /* 0x000fc60000040c0e */
[----:B------:R-:W5:Y:S01]  /*0cf0*/  LDG.E.U16.CONSTANT R9, desc[UR8][R24.64+0x12] ;  /* 0x0000120818097981 */ /* 0x000f62000c1e9500 */
[----:B------:R-:W-:-:S03]  /*0d00*/  HFMA2 R29, R10.H0_H0, R29.H0_H0, R13.H0_H0 ;  /* 0x2000001d0a1d7231 */ /* 0x000fc6000004080d */
[----:B------:R-:W4:Y:S01]  /*0d10*/  LDS.128 R12, [R12+0x10] ;  /* 0x000010000c0c7984 */ /* 0x000f220000000c00 */
[----:B--2---:R-:W-:-:S03]  /*0d20*/  HFMA2 R27, R10.H1_H1, R27.H0_H0, R29.H0_H0 ;  /* 0x2000001b0a1b7231 */ /* 0x004fc60000040c1d */
[----:B------:R-:W2:Y:S01]  /*0d30*/  LDG.E.U16.CONSTANT R10, desc[UR8][R24.64+0x14] ;  /* 0x00001408180a7981 */ /* 0x000ea2000c1e9500 */
[----:B------:R-:W-:-:S03]  /*0d40*/  HFMA2 R26, R11.H0_H0, R26.H0_H0, R27.H0_H0 ;  /* 0x2000001a0b1a7231 */ /* 0x000fc6000004081b */
[----:B------:R-:W2:Y:S01]  /*0d50*/  LDG.E.U16.CONSTANT R27, desc[UR8][R24.64+0x18] ;  /* 0x00001808181b7981 */ /* 0x000ea2000c1e9500 */
[----:B---3--:R-:W-:-:S03]  /*0d60*/  HFMA2 R26, R11.H1_H1, R8.H0_H0, R26.H0_H0 ;  /* 0x200000080b1a7231 */ /* 0x008fc60000040c1a */
[----:B------:R-:W3:Y:S04]  /*0d70*/  LDG.E.U16.CONSTANT R8, desc[UR8][R24.64+0x16] ;  /* 0x0000160818087981 */ /* 0x000ee8000c1e9500 */
[----:B------:R-:W3:Y:S01]  /*0d80*/  LDG.E.U16.CONSTANT R11, desc[UR8][R24.64+0x1a] ;  /* 0x00001a08180b7981 */ /* 0x000ee2000c1e9500 */
[----:B----4-:R-:W-:-:S03]  /*0d90*/  HFMA2 R28, R12.H0_H0, R23.H0_H0, R26.H0_H0 ;  /* 0x200000170c1c7231 */ /* 0x010fc6000004081a */
[----:B------:R-:W4:Y:S04]  /*0da0*/  LDG.E.U16.CONSTANT R23, desc[UR8][R24.64+0x1c] ;  /* 0x00001c0818177981 */ /* 0x000f28000c1e9500 */
[----:B------:R-:W4:Y:S01]  /*0db0*/  LDG.E.U16.CONSTANT R26, desc[UR8][R24.64+0x1e] ;  /* 0x00001e08181a7981 */ /* 0x000f22000c1e9500 */
[----:B-----5:R-:W-:Y:S02]  /*0dc0*/  HFMA2 R9, R12.H1_H1, R9.H0_H0, R28.H0_H0 ;  /* 0x200000090c097231 */ /* 0x020fe40000040c1c */
[----:B------:R-:W-:Y:S02]  /*0dd0*/  VIADD R16, R16, 0x10 ;  /* 0x0000001010107836 */ /* 0x000fe40000000000 */
[----:B--2---:R-:W-:-:S04]  /*0de0*/  HFMA2 R9, R13.H0_H0, R10.H0_H0, R9.H0_H0 ;  /* 0x2000000a0d097231 */ /* 0x004fc80000040809 */
[----:B---3--:R-:W-:-:S04]  /*0df0*/  HFMA2 R8, R13.H1_H1, R8.H0_H0, R9.H0_H0 ;  /* 0x200000080d087231 */ /* 0x008fc80000040c09 */
[----:B------:R-:W-:-:S04]  /*0e00*/  HFMA2 R8, R14.H0_H0, R27.H0_H0, R8.H0_H0 ;  /* 0x2000001b0e087231 */ /* 0x000fc80000040808 */
[----:B------:R-:W-:-:S04]  /*0e10*/  HFMA2 R8, R14.H1_H1, R11.H0_H0, R8.H0_H0 ;  /* 0x2000000b0e087231 */ /* 0x000fc80000040c08 */
[----:B----4-:R-:W-:-:S04]  /*0e20*/  HFMA2 R13, R15.H0_H0, R23.H0_H0, R8.H0_H0 ;  /* 0x200000170f0d7231 */ /* 0x010fc80000040808 */
[----:B------:R-:W-:-:S07]  /*0e30*/  HFMA2 R15, R15.H1_H1, R26.H0_H0, R13.H0_H0 ;  /* 0x2000001a0f0f7231 */ /* 0x000fce0000040c0d */
.L_x_29:
[----:B------:R-:W-:Y:S05]  /*0e40*/  @!P1 BRA `(.L_x_28) ;  /* 0x0000000000b49947 */ /* 0x000fea0003800000 */
[C---:B------:R-:W-:Y:S02]  /*0e50*/  LOP3.LUT P1, RZ, R21.reuse, 0xc, RZ, 0xc0, !PT ;  /* 0x0000000c15ff7812 */ /* 0x040fe4000782c0ff */
[----:B------:R-:W-:-:S11]  /*0e60*/  LOP3.LUT P0, RZ, R21, 0x4, RZ, 0xc0, !PT ;  /* 0x0000000415ff7812 */ /* 0x000fd6000780c0ff */
[----:B------:R-:W-:Y:S05]  /*0e70*/  @!P1 BRA `(.L_x_30) ;  /* 0x0000000000649947 */ /* 0x000fea0003800000 */
[----:B------:R-:W2:Y:S01]  /*0e80*/  LDC.64 R12, c[0x0][0x388] ;  /* 0x0000e200ff0c7b82 */ /* 0x000ea20000000a00 */
[----:B------:R-:W-:-:S04]  /*0e90*/  IMAD.IADD R9, R5, 0x1, R16 ;  /* 0x0000000105097824 */ /* 0x000fc800078e0210 */
[----:B--2---:R-:W-:-:S05]  /*0ea0*/  IMAD.WIDE R12, R9, 0x2, R12 ;  /* 0x00000002090c7825 */ /* 0x004fca00078e020c */
[----:B------:R-:W2:Y:S04]  /*0eb0*/  LDG.E.U16.CONSTANT R28, desc[UR8][R12.64] ;  /* 0x000000080c1c7981 */ /* 0x000ea8000c1e9500 */
[----:B------:R-:W3:Y:S04]  /*0ec0*/  LDG.E.U16.CONSTANT R27, desc[UR8][R12.64+0x2] ;  /* 0x000002080c1b7981 */ /* 0x000ee8000c1e9500 */
[----:B------:R-:W4:Y:S04]  /*0ed0*/  LDG.E.U16.CONSTANT R25, desc[UR8][R12.64+0x4] ;  /* 0x000004080c197981 */ /* 0x000f28000c1e9500 */
[----:B------:R-:W5:Y:S04]  /*0ee0*/  LDG.E.U16.CONSTANT R24, desc[UR8][R12.64+0x6] ;  /* 0x000006080c187981 */ /* 0x000f68000c1e9500 */
[----:B------:R-:W5:Y:S04]  /*0ef0*/  LDG.E.U16.CONSTANT R23, desc[UR8][R12.64+0x8] ;  /* 0x000008080c177981 */ /* 0x000f68000c1e9500 */
[----:B------:R-:W5:Y:S04]  /*0f00*/  LDG.E.U16.CONSTANT R21, desc[UR8][R12.64+0xa] ;  /* 0x00000a080c157981 */ /* 0x000f68000c1e9500 */
[----:B------:R-:W5:Y:S04]  /*0f10*/  LDG.E.U16.CONSTANT R14, desc[UR8][R12.64+0xc] ;  /* 0x00000c080c0e7981 */ /* 0x000f68000c1e9500 */
[----:B------:R0:W5:Y:S01]  /*0f20*/  LDG.E.U16.CONSTANT R26, desc[UR8][R12.64+0xe] ;  /* 0x00000e080c1a7981 */ /* 0x000162000c1e9500 */
[----:B------:R-:W1:Y:S01]  /*0f30*/  S2UR UR5, SR_CgaCtaId ;  /* 0x00000000000579c3 */ /* 0x000e620000008800 */
[----:B------:R-:W-:-:S02]  /*0f40*/  UMOV UR4, 0x400 ;  /* 0x0000040000047882 */ /* 0x000fc40000000000 */
[----:B-1----:R-:W-:-:S06]  /*0f50*/  ULEA UR4, UR5, UR4, 0x18 ;  /* 0x0000000405047291 */ /* 0x002fcc000f8ec0ff */
[C---:B------:R-:W-:Y:S02]  /*0f60*/  LEA R8, R16.reuse, UR4, 0x1 ;  /* 0x0000000410087c11 */ /* 0x040fe4000f8e08ff */
[----:B------:R-:W-:-:S04]  /*0f70*/  IADD3 R16, PT, PT, R16, 0x8, RZ ;  /* 0x0000000810107810 */ /* 0x000fc80007ffe0ff */
[----:B------:R-:W2:Y:S02]  /*0f80*/  LDS.128 R8, [R8] ;  /* 0x0000000008087984 */ /* 0x000ea40000000c00 */
[----:B--2---:R-:W-:-:S04]  /*0f90*/  HFMA2 R28, R8.H0_H0, R28.H0_H0, R15.H0_H0 ;  /* 0x2000001c081c7231 */ /* 0x004fc8000004080f */
[----:B---3--:R-:W-:-:S04]  /*0fa0*/  HFMA2 R27, R8.H1_H1, R27.H0_H0, R28.H0_H0 ;  /* 0x2000001b081b7231 */ /* 0x008fc80000040c1c */
[----:B----4-:R-:W-:-:S04]  /*0fb0*/  HFMA2 R25, R9.H0_H0, R25.H0_H0, R27.H0_H0 ;  /* 0x2000001909197231 */ /* 0x010fc8000004081b */
[----:B-----5:R-:W-:-:S04]  /*0fc0*/  HFMA2 R24, R9.H1_H1, R24.H0_H0, R25.H0_H0 ;  /* 0x2000001809187231 */ /* 0x020fc80000040c19 */
[----:B------:R-:W-:-:S04]  /*0fd0*/  HFMA2 R23, R10.H0_H0, R23.H0_H0, R24.H0_H0 ;  /* 0x200000170a177231 */ /* 0x000fc80000040818 */
[----:B------:R-:W-:-:S04]  /*0fe0*/  HFMA2 R21, R10.H1_H1, R21.H0_H0, R23.H0_H0 ;  /* 0x200000150a157231 */ /* 0x000fc80000040c17 */
[----:B0-----:R-:W-:-:S04]  /*0ff0*/  HFMA2 R13, R11.H0_H0, R14.H0_H0, R21.H0_H0 ;  /* 0x2000000e0b0d7231 */ /* 0x001fc80000040815 */
[----:B------:R-:W-:-:S07]  /*1000*/  HFMA2 R15, R11.H1_H1, R26.H0_H0, R13.H0_H0 ;  /* 0x2000001a0b0f7231 */ /* 0x000fce0000040c0d */
.L_x_30:
[----:B------:R-:W-:Y:S05]  /*1010*/  @P0 BRA `(.L_x_28) ;  /* 0x0000000000400947 */ /* 0x000fea0003800000 */
[----:B------:R-:W2:Y:S01]  /*1020*/  LDC.64 R8, c[0x0][0x388] ;  /* 0x0000e200ff087b82 */ /* 0x000ea20000000a00 */
[----:B------:R-:W-:-:S04]  /*1030*/  IMAD.IADD R5, R5, 0x1, R16 ;  /* 0x0000000105057824 */ /* 0x000fc800078e0210 */
[----:B--2---:R-:W-:-:S05]  /*1040*/  IMAD.WIDE R8, R5, 0x2, R8 ;  /* 0x0000000205087825 */ /* 0x004fca00078e0208 */
[----:B------:R-:W2:Y:S04]  /*1050*/  LDG.E.U16.CONSTANT R5, desc[UR8][R8.64] ;  /* 0x0000000808057981 */ /* 0x000ea8000c1e9500 */
[----:B------:R-:W3:Y:S04]  /*1060*/  LDG.E.U16.CONSTANT R13, desc[UR8][R8.64+0x2] ;  /* 0x00000208080d7981 */ /* 0x000ee8000c1e9500 */
[----:B------:R-:W4:Y:S04]  /*1070*/  LDG.E.U16.CONSTANT R12, desc[UR8][R8.64+0x4] ;  /* 0x00000408080c7981 */ /* 0x000f28000c1e9500 */
[----:B------:R-:W5:Y:S01]  /*1080*/  LDG.E.U16.CONSTANT R14, desc[UR8][R8.64+0x6] ;  /* 0x00000608080e7981 */ /* 0x000f62000c1e9500 */
[----:B------:R-:W0:Y:S01]  /*1090*/  S2UR UR5, SR_CgaCtaId ;  /* 0x00000000000579c3 */ /* 0x000e220000008800 */
[----:B------:R-:W-:-:S02]  /*10a0*/  UMOV UR4, 0x400 ;  /* 0x0000040000047882 */ /* 0x000fc40000000000 */
[----:B0-----:R-:W-:-:S06]  /*10b0*/  ULEA UR4, UR5, UR4, 0x18 ;  /* 0x0000000405047291 */ /* 0x001fcc000f8ec0ff */
[----:B------:R-:W-:-:S06]  /*10c0*/  LEA R10, R16, UR4, 0x1 ;  /* 0x00000004100a7c11 */ /* 0x000fcc000f8e08ff */
[----:B------:R-:W2:Y:S02]  /*10d0*/  LDS.64 R10, [R10] ;  /* 0x000000000a0a7984 */ /* 0x000ea40000000a00 */
[----:B--2---:R-:W-:-:S04]  /*10e0*/  HFMA2 R5, R10.H0_H0, R5.H0_H0, R15.H0_H0 ;  /* 0x200000050a057231 */ /* 0x004fc8000004080f */
[----:B---3--:R-:W-:-:S04]  /*10f0*/  HFMA2 R5, R10.H1_H1, R13.H0_H0, R5.H0_H0 ;  /* 0x2000000d0a057231 */ /* 0x008fc80000040c05 */
[----:B----4-:R-:W-:-:S04]  /*1100*/  HFMA2 R5, R11.H0_H0, R12.H0_H0, R5.H0_H0 ;  /* 0x2000000c0b057231 */ /* 0x010fc80000040805 */
[----:B-----5:R-:W-:-:S07]  /*1110*/  HFMA2 R15, R11.H1_H1, R14.H0_H0, R5.H0_H0 ;  /* 0x2000000e0b0f7231 */ /* 0x020fce0000040c05 */
.L_x_28:
[----:B------:R-:W-:-:S05]  /*1120*/  HADD2.F32 R8, -RZ, R15.H0_H0 ;  /* 0x2000000fff087230 */ /* 0x000fca0000004100 */
[----:B-1----:R-:W-:-:S05]  /*1130*/  FMUL R11, R6, R8 ;  /* 0x00000008060b7220 */ /* 0x002fca0000400000 */
[----:B------:R-:W-:-:S05]  /*1140*/  F2FP.F16.F32.PACK_AB R5, RZ, R11 ;  /* 0x0000000bff05723e */ /* 0x000fca00000000ff */
[C---:B------:R-:W-:Y:S02]  /*1150*/  HSETP2.GEU.AND P1, PT, |R5|.reuse.H0_H0, 8.523464202880859375e-06, 8.523464202880859375e-06, PT ;  /* 0x008f008f05007434 */ /* 0x040fe40003f2ea00 */
[----:B------:R-:W-:-:S05]  /*1160*/  HSETP2.GT.AND P0, PT, |R5|.H0_H0, RZ.H0_H0, PT ;  /* 0x200000ff05007234 */ /* 0x000fca0003f04a00 */
[----:B------:R-:W-:-:S13]  /*1170*/  PLOP3.LUT P0, PT, P1, P0, PT, 0xf2, 0x2f ;  /* 0x00000000002f781c */ /* 0x000fda0000f01e72 */
[----:B------:R-:W-:Y:S01]  /*1180*/  @!P0 FFMA R9, -R7, R11, R8 ;  /* 0x0000000b07098223 */ /* 0x000fe20000000108 */
[C---:B------:R-:W-:Y:S02]  /*1190*/  IMAD R8, R17.reuse, 0x2, R20 ;  /* 0x0000000211087824 */ /* 0x040fe400078e0214 */
[----:B------:R-:W-:Y:S02]  /*11a0*/  VIADD R17, R17, 0x20 ;  /* 0x0000002011117836 */ /* 0x000fe40000000000 */
[----:B------:R-:W-:-:S05]  /*11b0*/  @!P0 FFMA R9, R6, R9, R11 ;  /* 0x0000000906098223 */ /* 0x000fca000000000b */
[----:B------:R-:W-:Y:S02]  /*11c0*/  @!P0 F2FP.F16.F32.PACK_AB R5, RZ, R9 ;  /* 0x00000009ff05823e */ /* 0x000fe400000000ff */
[----:B------:R-:W-:-:S03]  /*11d0*/  ISETP.GE.AND P0, PT, R17, R0, PT ;  /* 0x000000001100720c */ /* 0x000fc60003f06270 */
[----:B------:R2:W-:Y:S01]  /*11e0*/  STS.U16 [R8], R5 ;  /* 0x0000000508007388 */ /* 0x0005e20000000400 */
[----:B------:R-:W-:-:S09]  /*11f0*/  HMNMX2 R4, R4.H0_H0, R5.H0_H0, !PT ;  /* 0x2000000504047240 */ /* 0x000fd20007800800 */
[----:B--2---:R-:W-:Y:S05]  /*1200*/  @!P0 BRA `(.L_x_31) ;  /* 0xfffffff000d88947 */ /* 0x004fea000383ffff */
[----:B------:R-:W-:Y:S05]  /*1210*/  BRA `(.L_x_22) ;  /* 0x0000000000ec7947 */ /* 0x000fea0003800000 */
.L_x_25:
[----:B------:R-:W-:Y:S01]  /*1220*/  LOP3.LUT R5, RZ, R19, RZ, 0x33, !PT ;  /* 0x00000013ff057212 */ /* 0x000fe200078e33ff */
[----:B------:R-:W-:Y:S04]  /*1230*/  BSSY.RECONVERGENT B1, `(.L_x_32) ;  /* 0x000001c000017945 */ /* 0x000fe80003800200 */
[----:B------:R-:W-:-:S05]  /*1240*/  IMAD.IADD R9, R0, 0x1, R5 ;  /* 0x0000000100097824 */ /* 0x000fca00078e0205 */
[C---:B------:R-:W-:Y:S02]  /*1250*/  LOP3.LUT R5, R9.reuse, 0x60, RZ, 0xc0, !PT ;  /* 0x0000006009057812 */ /* 0x040fe400078ec0ff */
[----:B------:R-:W-:Y:S02]  /*1260*/  ISETP.GE.U32.AND P2, PT, R9, 0x60, PT ;  /* 0x000000600900780c */ /* 0x000fe40003f46070 */
[----:B------:R-:W-:Y:S02]  /*1270*/  ISETP.NE.AND P0, PT, R5, 0x60, PT ;  /* 0x000000600500780c */ /* 0x000fe40003f05270 */
[----:B------:R-:W-:-:S11]  /*1280*/  MOV R5, R19 ;  /* 0x0000001300057202 */ /* 0x000fd60000000f00 */
[----:B------:R-:W-:Y:S05]  /*1290*/  @!P0 BRA `(.L_x_33) ;  /* 0x0000000000548947 */ /* 0x000fea0003800000 */
[----:B-1----:R-:W-:Y:S01]  /*12a0*/  FMUL R5, RZ, R6 ;  /* 0x00000006ff057220 */ /* 0x002fe20000400000 */
[----:B------:R-:W-:-:S03]  /*12b0*/  LEA.HI R9, R9, 0x1, RZ, 0x1b ;  /* 0x0000000109097811 */ /* 0x000fc600078fd8ff */
[-C--:B------:R-:W-:Y:S01]  /*12c0*/  FFMA R8, -R7, R5.reuse, RZ ;  /* 0x0000000507087223 */ /* 0x080fe200000001ff */
[----:B------:R-:W-:Y:S02]  /*12d0*/  F2FP.F16.F32.PACK_AB R11, RZ, R5 ;  /* 0x00000005ff0b723e */ /* 0x000fe400000000ff */
[----:B------:R-:W-:Y:S01]  /*12e0*/  LOP3.LUT R13, R9, 0x3, RZ, 0xc0, !PT ;  /* 0x00000003090d7812 */ /* 0x000fe200078ec0ff */
[----:B------:R-:W-:Y:S01]  /*12f0*/  FFMA R8, R6, R8, R5 ;  /* 0x0000000806087223 */ /* 0x000fe20000000005 */
[----:B------:R-:W-:Y:S01]  /*1300*/  IMAD.MOV.U32 R5, RZ, RZ, R19 ;  /* 0x000000ffff057224 */ /* 0x000fe200078e0013 */
[C---:B------:R-:W-:Y:S02]  /*1310*/  HSETP2.GEU.AND P1, PT, |R11|.reuse.H0_H0, 8.523464202880859375e-06, 8.523464202880859375e-06, PT ;  /* 0x008f008f0b007434 */ /* 0x040fe40003f2ea00 */
[----:B------:R-:W-:Y:S02]  /*1320*/  HSETP2.GT.AND P0, PT, |R11|.H0_H0, RZ.H0_H0, PT ;  /* 0x200000ff0b007234 */ /* 0x000fe40003f04a00 */
[----:B------:R-:W-:Y:S01]  /*1330*/  F2FP.F16.F32.PACK_AB R12, RZ, R8 ;  /* 0x00000008ff0c723e */ /* 0x000fe200000000ff */
[----:B------:R-:W-:-:S02]  /*1340*/  IMAD.MOV.U32 R8, RZ, RZ, RZ ;  /* 0x000000ffff087224 */ /* 0x000fc400078e00ff */
[----:B------:R-:W-:-:S13]  /*1350*/  PLOP3.LUT P0, PT, P1, P0, PT, 0xf2, 0x2f ;  /* 0x00000000002f781c */ /* 0x000fda0000f01e72 */
.L_x_34:
[----:B------:R-:W-:Y:S01]  /*1360*/  PRMT R9, R11, 0x7610, R9 ;  /* 0x000076100b097816 */ /* 0x000fe20000000009 */
[C---:B------:R-:W-:Y:S01]  /*1370*/  IMAD R10, R5.reuse, 0x2, R20 ;  /* 0x00000002050a7824 */ /* 0x040fe200078e0214 */
[----:B------:R-:W-:Y:S01]  /*1380*/  IADD3 R5, PT, PT, R5, 0x20, RZ ;  /* 0x0000002005057810 */ /* 0x000fe20007ffe0ff */
[----:B------:R-:W-:Y:S01]  /*1390*/  VIADD R8, R8, 0x1 ;  /* 0x0000000108087836 */ /* 0x000fe20000000000 */
[----:B------:R-:W-:-:S04]  /*13a0*/  @!P0 PRMT R9, R12, 0x7610, R9 ;  /* 0x000076100c098816 */ /* 0x000fc80000000009 */
[----:B------:R-:W-:Y:S01]  /*13b0*/  ISETP.NE.AND P1, PT, R8, R13, PT ;  /* 0x0000000d0800720c */ /* 0x000fe20003f25270 */
[----:B------:R2:W-:Y:S01]  /*13c0*/  STS.U16 [R10], R9 ;  /* 0x000000090a007388 */ /* 0x0005e20000000400 */
[----:B------:R-:W-:-:S11]  /*13d0*/  HMNMX2 R4, R4.H0_H0, R9.H0_H0, !PT ;  /* 0x2000000904047240 */ /* 0x000fd60007800800 */
[----:B--2---:R-:W-:Y:S05]  /*13e0*/  @P1 BRA `(.L_x_34) ;  /* 0xfffffffc00dc1947 */ /* 0x004fea000383ffff */
.L_x_33:
[----:B------:R-:W-:Y:S05]  /*13f0*/  BSYNC.RECONVERGENT B1 ;  /* 0x0000000000017941 */ /* 0x000fea0003800200 */
.L_x_32:
[----:B------:R-:W-:Y:S05]  /*1400*/  @!P2 BRA `(.L_x_22) ;  /* 0x000000000070a947 */ /* 0x000fea0003800000 */
[----:B-1----:R-:W-:-:S04]  /*1410*/  FMUL R9, RZ, R6 ;  /* 0x00000006ff097220 */ /* 0x002fc80000400000 */
[-C--:B0-----:R-:W-:Y:S01]  /*1420*/  FFMA R7, -R7, R9.reuse, RZ ;  /* 0x0000000907077223 */ /* 0x081fe200000001ff */
[----:B------:R-:W-:-:S03]  /*1430*/  F2FP.F16.F32.PACK_AB R11, RZ, R9 ;  /* 0x00000009ff0b723e */ /* 0x000fc600000000ff */
[----:B------:R-:W-:Y:S02]  /*1440*/  FFMA R7, R6, R7, R9 ;  /* 0x0000000706077223 */ /* 0x000fe40000000009 */
[C---:B------:R-:W-:Y:S02]  /*1450*/  HSETP2.GEU.AND P1, PT, |R11|.reuse.H0_H0, 8.523464202880859375e-06, 8.523464202880859375e-06, PT ;  /* 0x008f008f0b007434 */ /* 0x040fe40003f2ea00 */
[----:B------:R-:W-:-:S05]  /*1460*/  HSETP2.GT.AND P0, PT, |R11|.H0_H0, RZ.H0_H0, PT ;  /* 0x200000ff0b007234 */ /* 0x000fca0003f04a00 */
[----:B------:R-:W-:-:S13]  /*1470*/  PLOP3.LUT P0, PT, P1, P0, PT, 0xf2, 0x2f ;  /* 0x00000000002f781c */ /* 0x000fda0000f01e72 */
[----:B------:R-:W-:-:S07]  /*1480*/  @!P0 F2FP.F16.F32.PACK_AB R7, RZ, R7 ;  /* 0x00000007ff07823e */ /* 0x000fce00000000ff */
.L_x_35:
[----:B--2---:R-:W-:Y:S01]  /*1490*/  PRMT R6, R11, 0x7610, R6 ;  /* 0x000076100b067816 */ /* 0x004fe20000000006 */
[----:B------:R-:W-:Y:S01]  /*14a0*/  IMAD R13, R5, 0x2, R20 ;  /* 0x00000002050d7824 */ /* 0x000fe200078e0214 */
[----:B------:R-:W-:Y:S01]  /*14b0*/  PRMT R8, R11, 0x7610, R8 ;  /* 0x000076100b087816 */ /* 0x000fe20000000008 */
[----:B------:R-:W-:Y:S01]  /*14c0*/  VIADD R5, R5, 0x80 ;  /* 0x0000008005057836 */ /* 0x000fe20000000000 */
[C---:B------:R-:W-:Y:S02]  /*14d0*/  PRMT R9, R11.reuse, 0x7610, R9 ;  /* 0x000076100b097816 */ /* 0x040fe40000000009 */
[----:B------:R-:W-:Y:S02]  /*14e0*/  PRMT R10, R11, 0x7610, R10 ;  /* 0x000076100b0a7816 */ /* 0x000fe4000000000a */
[C---:B------:R-:W-:Y:S02]  /*14f0*/  @!P0 PRMT R6, R7.reuse, 0x7610, R6 ;  /* 0x0000761007068816 */ /* 0x040fe40000000006 */
[----:B------:R-:W-:-:S02]  /*1500*/  @!P0 PRMT R8, R7, 0x7610, R8 ;  /* 0x0000761007088816 */ /* 0x000fc40000000008 */
[C---:B------:R-:W-:Y:S01]  /*1510*/  @!P0 PRMT R9, R7.reuse, 0x7610, R9 ;  /* 0x0000761007098816 */ /* 0x040fe20000000009 */
[----:B------:R2:W-:Y:S01]  /*1520*/  STS.U16 [R13], R6 ;  /* 0x000000060d007388 */ /* 0x0005e20000000400 */
[----:B------:R-:W-:Y:S02]  /*1530*/  @!P0 PRMT R10, R7, 0x7610, R10 ;  /* 0x00007610070a8816 */ /* 0x000fe4000000000a */
[----:B------:R-:W-:Y:S01]  /*1540*/  ISETP.GE.AND P1, PT, R5, R0, PT ;  /* 0x000000000500720c */ /* 0x000fe20003f26270 */
[----:B------:R2:W-:Y:S01]  /*1550*/  STS.U16 [R13+0x40], R8 ;  /* 0x000040080d007388 */ /* 0x0005e20000000400 */
[----:B------:R-:W-:-:S03]  /*1560*/  HMNMX2 R4, R4.H0_H0, R6.H0_H0, !PT ;  /* 0x2000000604047240 */ /* 0x000fc60007800800 */
[----:B------:R2:W-:Y:S01]  /*1570*/  STS.U16 [R13+0x80], R9 ;  /* 0x000080090d007388 */ /* 0x0005e20000000400 */
[----:B------:R-:W-:-:S03]  /*1580*/  HMNMX2 R4, R4.H0_H0, R8.H0_H0, !PT ;  /* 0x2000000804047240 */ /* 0x000fc60007800800 */
[----:B------:R2:W-:Y:S01]  /*1590*/  STS.U16 [R13+0xc0], R10 ;  /* 0x0000c00a0d007388 */ /* 0x0005e20000000400 */
[----:B------:R-:W-:-:S04]  /*15a0*/  HMNMX2 R4, R4.H0_H0, R9.H0_H0, !PT ;  /* 0x2000000904047240 */ /* 0x000fc80007800800 */
[----:B------:R-:W-:Y:S01]  /*15b0*/  HMNMX2 R4, R4.H0_H0, R10.H0_H0, !PT ;  /* 0x2000000a04047240 */ /* 0x000fe20007800800 */
[----:B------:R-:W-:Y:S06]  /*15c0*/  @!P1 BRA `(.L_x_35) ;  /* 0xfffffffc00b09947 */ /* 0x000fec000383ffff */
.L_x_22:
[----:B------:R-:W-:Y:S05]  /*15d0*/  BSYNC.RECONVERGENT B0 ;  /* 0x0000000000007941 */ /* 0x000fea0003800200 */
.L_x_21:
[----:B------:R-:W-:Y:S01]  /*15e0*/  PRMT R4, R4, 0x5410, R4 ;  /* 0x0000541004047816 */ /* 0x000fe20000000004 */
[----:B------:R-:W-:Y:S01]  /*15f0*/  BAR.SYNC.DEFER_BLOCKING 0x0 ;  /* 0x0000000000007b1d */ /* 0x000fe20000010000 */
[----:B------:R-:W-:-:S05]  /*1600*/  ISETP.GE.AND P0, PT, R19, R0, PT ;  /* 0x000000001300720c */ /* 0x000fca0003f06270 */
[----:B------:R-:W3:Y:S01]  /*1610*/  LDCU.64 UR4, c[0x0][0x390] ;  /* 0x00007200ff0477ac */ /* 0x000ee20008000a00 */
[----:B------:R-:W-:Y:S01]  /*1620*/  BSSY.RECONVERGENT B0, `(.L_x_36) ;  /* 0x0000386000007945 */ /* 0x000fe20003800200 */
[----:B------:R-:W4:Y:S02]  /*1630*/  SHFL.DOWN PT, R5, R4, 0x10, 0x1f ;  /* 0x0a001f0004057f89 */ /* 0x000f2400000e0000 */
[----:B----4-:R-:W-:-:S05]  /*1640*/  HMNMX2 R5, R4.H0_H0, R5.H0_H0, !PT ;  /* 0x2000000504057240 */ /* 0x010fca0007800800 */
[----:B-12---:R-:W1:Y:S02]  /*1650*/  SHFL.DOWN PT, R6, R5, 0x8, 0x1f ;  /* 0x09001f0005067f89 */ /* 0x006e6400000e0000 */
[----:B-1----:R-:W-:-:S05]  /*1660*/  HMNMX2 R6, R5.H0_H0, R6.H0_H0, !PT ;  /* 0x2000000605067240 */ /* 0x002fca0007800800 */
[----:B0-----:R-:W0:Y:S02]  /*1670*/  SHFL.DOWN PT, R7, R6, 0x4, 0x1f ;  /* 0x08801f0006077f89 */ /* 0x001e2400000e0000 */
[----:B0-----:R-:W-:Y:S02]  /*1680*/  HMNMX2 R7, R6.H0_H0, R7.H0_H0, !PT ;  /* 0x2000000706077240 */ /* 0x001fe40007800800 */
[----:B------:R-:W-:-:S03]  /*1690*/  PRMT R6, RZ, 0x5410, RZ ;  /* 0x00005410ff067816 */ /* 0x000fc600000000ff */
[----:B------:R-:W0:Y:S02]  /*16a0*/  SHFL.DOWN PT, R8, R7, 0x2, 0x1f ;  /* 0x08401f0007087f89 */ /* 0x000e2400000e0000 */
[----:B0-----:R-:W-:-:S05]  /*16b0*/  HMNMX2 R8, R7.H0_H0, R8.H0_H0, !PT ;  /* 0x2000000807087240 */ /* 0x001fca0007800800 */
[----:B------:R-:W0:Y:S02]  /*16c0*/  SHFL.DOWN PT, R9, R8, 0x1, 0x1f ;  /* 0x08201f0008097f89 */ /* 0x000e2400000e0000 */
[----:B0-----:R-:W-:Y:S02]  /*16d0*/  HMNMX2 R4, R8.H0_H0, R9.H0_H0, !PT ;  /* 0x2000000908047240 */ /* 0x001fe40007800800 */
[----:B------:R-:W-:Y:S02]  /*16e0*/  PRMT R9, RZ, 0x5410, RZ ;  /* 0x00005410ff097816 */ /* 0x000fe400000000ff */
[----:B------:R-:W-:Y:S02]  /*16f0*/  PRMT R8, RZ, 0x7610, R8 ;  /* 0x00007610ff087816 */ /* 0x000fe40000000008 */
[----:B------:R-:W0:Y:S02]  /*1700*/  SHFL.IDX PT, R4, R4, RZ, 0x1f ;  /* 0x00001fff04047589 */ /* 0x000e2400000e0000 */
[----:B0-----:R-:W-:Y:S01]  /*1710*/  PRMT R5, R4, 0x7610, R5 ;  /* 0x0000761004057816 */ /* 0x001fe20000000005 */
[----:B---3--:R-:W-:Y:S06]  /*1720*/  @P0 BRA `(.L_x_37) ;  /* 0x0000003400d40947 */ /* 0x008fec0003800000 */
[----:B------:R-:W0:Y:S02]  /*1730*/  LDC R4, c[0x0][0x3b0] ;  /* 0x0000ec00ff047b82 */ /* 0x000e240000000800 */
[----:B0-----:R-:W-:-:S13]  /*1740*/  ISETP.GE.AND P0, PT, R4, 0x1, PT ;  /* 0x000000010400780c */ /* 0x001fda0003f06270 */
[----:B------:R-:W-:Y:S05]  /*1750*/  @!P0 BRA `(.L_x_38) ;  /* 0x0000001400388947 */ /* 0x000fea0003800000 */
[----:B------:R-:W-:Y:S01]  /*1760*/  VIADD R4, R4, 0xffffffff ;  /* 0xffffffff04047836 */ /* 0x000fe20000000000 */
[----:B------:R-:W-:Y:S02]  /*1770*/  PRMT R9, RZ, 0x5410, RZ ;  /* 0x00005410ff097816 */ /* 0x000fe400000000ff */
[----:B------:R-:W-:Y:S02]  /*1780*/  PRMT R8, RZ, 0x7610, R8 ;  /* 0x00007610ff087816 */ /* 0x000fe40000000008 */
[----:B------:R-:W-:-:S04]  /*1790*/  LEA.HI R4, R4, 0x1, RZ, 0x1e ;  /* 0x0000000104047811 */ /* 0x000fc800078ff0ff */
[C---:B------:R-:W-:Y:S02]  /*17a0*/  LOP3.LUT R17, R4.reuse, 0xf, RZ, 0xc0, !PT ;  /* 0x0000000f04117812 */ /* 0x040fe400078ec0ff */
[C---:B------:R-:W-:Y:S02]  /*17b0*/  LOP3.LUT R18, R4.reuse, 0x7, RZ, 0xc0, !PT ;  /* 0x0000000704127812 */ /* 0x040fe400078ec0ff */
[----:B------:R-:W-:Y:S01]  /*17c0*/  LOP3.LUT R12, R4, 0x7ffffff0, RZ, 0xc0, !PT ;  /* 0x7ffffff0040c7812 */ /* 0x000fe200078ec0ff */
[----:B------:R-:W-:Y:S01]  /*17d0*/  VIADD R6, R17, 0xffffffff ;  /* 0xffffffff11067836 */ /* 0x000fe20000000000 */
[----:B------:R-:W-:-:S03]  /*17e0*/  IADD3 R7, PT, PT, R18, -0x1, RZ ;  /* 0xffffffff12077810 */ /* 0x000fc60007ffe0ff */
[----:B------:R-:W-:Y:S01]  /*17f0*/  IMAD.MOV R12, RZ, RZ, -R12 ;  /* 0x000000ffff0c7224 */ /* 0x000fe200078e0a0c */
[----:B------:R-:W-:Y:S02]  /*1800*/  ISETP.GE.U32.AND P0, PT, R6, 0x7, PT ;  /* 0x000000070600780c */ /* 0x000fe40003f06070 */
[----:B------:R-:W-:Y:S02]  /*1810*/  ISETP.GE.U32.AND P1, PT, R7, 0x3, PT ;  /* 0x000000030700780c */ /* 0x000fe40003f26070 */
[----:B------:R-:W-:Y:S02]  /*1820*/  PRMT R6, RZ, 0x5410, RZ ;  /* 0x00005410ff067816 */ /* 0x000fe400000000ff */
[----:B------:R-:W-:-:S09]  /*1830*/  LOP3.LUT R7, R4, 0x3, RZ, 0xc0, !PT ;  /* 0x0000000304077812 */ /* 0x000fd200078ec0ff */
.L_x_44:
[C---:B------:R-:W-:Y:S01]  /*1840*/  IMAD R10, R19.reuse, 0x2, R20 ;  /* 0x00000002130a7824 */ /* 0x040fe200078e0214 */
[----:B------:R-:W0:Y:S01]  /*1850*/  LDCU UR6, c[0x0][0x3b0] ;  /* 0x00007600ff0677ac */ /* 0x000e220008000800 */
[----:B------:R-:W-:Y:S02]  /*1860*/  IMAD R15, R22, R19, R3 ;  /* 0x00000013160f7224 */ /* 0x000fe400078e0203 */
[----:B------:R-:W-:Y:S02]  /*1870*/  VIADD R19, R19, 0x20 ;  /* 0x0000002013137836 */ /* 0x000fe40000000000 */
[----:B------:R-:W1:Y:S01]  /*1880*/  LDS.U16 R10, [R10] ;  /* 0x000000000a0a7984 */ /* 0x000e620000000400 */
[----:B0-----:R-:W-:Y:S01]  /*1890*/  UISETP.GE.U32.AND UP0, UPT, UR6, 0x3d, UPT ;  /* 0x0000003d0600788c */ /* 0x001fe2000bf06070 */
[----:B-1----:R-:W-:-:S05]  /*18a0*/  HADD2 R11, R10.H0_H0, -R5.H0_H0 ;  /* 0xa00000050a0b7230 */ /* 0x002fca0000000800 */
[----:B------:R-:W-:Y:S01]  /*18b0*/  HADD2.F32 R4, -RZ, R11.H0_H0 ;  /* 0x2000000bff047230 */ /* 0x000fe20000004100 */
[----:B------:R-:W-:-:S04]  /*18c0*/  HSETP2.EQ.AND P2, P3, R11.H0_H0, 0.0226898193359375, 0.007297515869140625, PT ;  /* 0x25cf1f790b007434 */ /* 0x000fc80003b42800 */
[----:B------:R-:W-:Y:S01]  /*18d0*/  FFMA R4, R4, 1.4426950216293334961, -RZ ;  /* 0x3fb8aa3b04047823 */ /* 0x000fe200000008ff */
[----:B------:R-:W-:Y:S02]  /*18e0*/  SEL R14, RZ, 0x3c00, !P2 ;  /* 0x00003c00ff0e7807 */ /* 0x000fe40005000000 */
[----:B------:R-:W-:Y:S02]  /*18f0*/  HSETP2.EQ.AND P2, P4, R11.H0_H0, -2.966796875, -2.615234375, PT ;  /* 0xc1efc13b0b007434 */ /* 0x000fe40003c42800 */
[----:B------:R-:W-:Y:S01]  /*1900*/  SEL R16, RZ, 0x3c00, !P3 ;  /* 0x00003c00ff107807 */ /* 0x000fe20005800000 */
[----:B------:R-:W0:Y:S01]  /*1910*/  MUFU.EX2 R4, R4 ;  /* 0x0000000400047308 */ /* 0x000e220000000800 */
[----:B------:R-:W-:Y:S02]  /*1920*/  ISETP.NE.AND P3, PT, R17, RZ, PT ;  /* 0x000000ff1100720c */ /* 0x000fe40003f65270 */
[----:B------:R-:W-:Y:S02]  /*1930*/  SEL R10, RZ, 0x3c00, !P2 ;  /* 0x00003c00ff0a7807 */ /* 0x000fe40005000000 */
[----:B------:R-:W-:-:S02]  /*1940*/  SEL R11, RZ, 0x3c00, !P4 ;  /* 0x00003c00ff0b7807 */ /* 0x000fc40006000000 */
[----:B------:R-:W-:Y:S02]  /*1950*/  ISETP.GE.AND P2, PT, R19, R0, PT ;  /* 0x000000001300720c */ /* 0x000fe40003f46270 */
[----:B0-----:R-:W-:-:S05]  /*1960*/  F2FP.F16.F32.PACK_AB R13, RZ, R4 ;  /* 0x00000004ff0d723e */ /* 0x001fca00000000ff */
[----:B------:R-:W-:Y:S02]  /*1970*/  HFMA2 R13, R14.H0_H0, -0.0009765625, -0.0009765625, R13.H0_H0 ;  /* 0x940094000e0d7831 */ /* 0x000fe4000004080d */
[----:B------:R-:W-:Y:S02]  /*1980*/  IMAD.MOV.U32 R14, RZ, RZ, RZ ;  /* 0x000000ffff0e7224 */ /* 0x000fe400078e00ff */
[----:B------:R-:W-:-:S04]  /*1990*/  HFMA2 R13, R16.H0_H0, -0.0009765625, -0.0009765625, R13.H0_H0 ;  /* 0x94009400100d7831 */ /* 0x000fc8000004080d */
[----:B------:R-:W-:Y:S01]  /*19a0*/  HFMA2 R4, R10.H0_H0, 6.103515625e-05, 6.103515625e-05, R13.H0_H0 ;  /* 0x040004000a047831 */ /* 0x000fe2000004080d */
[----:B------:R-:W-:-:S03]  /*19b0*/  SHF.R.S32.HI R13, RZ, 0x1f, R15 ;  /* 0x0000001fff0d7819 */ /* 0x000fc6000001140f */
[----:B------:R-:W-:Y:S01]  /*19c0*/  HFMA2 R4, R11.H0_H0, 3.0517578125e-05, 3.0517578125e-05, R4.H0_H0 ;  /* 0x020002000b047831 */ /* 0x000fe20000040804 */
[----:B------:R-:W-:Y:S06]  /*19d0*/  BRA.U !UP0, `(.L_x_39) ;  /* 0x00000009082c7547 */ /* 0x000fec000b800000 */
[----:B------:R-:W-:Y:S02]  /*19e0*/  HFMA2 R14, -RZ, RZ, 0, 0 ;  /* 0x00000000ff0e7431 */ /* 0x000fe400000001ff */
[----:B------:R-:W-:-:S07]  /*19f0*/  IMAD.MOV.U32 R16, RZ, RZ, R12 ;  /* 0x000000ffff107224 */ /* 0x000fce00078e000c */
.L_x_40:
[----:B------:R-:W-:-:S05]  /*1a00*/  IADD3 R11, P4, PT, R15, R14, RZ ;  /* 0x0000000e0f0b7210 */ /* 0x000fca0007f9e0ff */
[----:B------:R-:W-:Y:S01]  /*1a10*/  IMAD.X R24, RZ, RZ, R13, P4 ;  /* 0x000000ffff187224 */ /* 0x000fe200020e060d */
[----:B------:R-:W-:-:S04]  /*1a20*/  LEA R10, P4, R11, UR4, 0x1 ;  /* 0x000000040b0a7c11 */ /* 0x000fc8000f8808ff */
[----:B------:R-:W-:-:S05]  /*1a30*/  LEA.HI.X R11, R11, UR5, R24, 0x1, P4 ;  /* 0x000000050b0b7c11 */ /* 0x000fca000a0f0c18 */
[----:B------:R-:W2:Y:S04]  /*1a40*/  LDG.E.U16.CONSTANT R21, desc[UR8][R10.64] ;  /* 0x000000080a157981 */ /* 0x000ea8000c1e9500 */
[----:B------:R-:W2:Y:S04]  /*1a50*/  LDG.E.U16.CONSTANT R24, desc[UR8][R10.64+0x2] ;  /* 0x000002080a187981 */ /* 0x000ea8000c1e9500 */
[----:B------:R-:W3:Y:S04]  /*1a60*/  LDG.E.U16.CONSTANT R23, desc[UR8][R10.64+0x4] ;  /* 0x000004080a177981 */ /* 0x000ee8000c1e9500 */
[----:B------:R-:W3:Y:S04]  /*1a70*/  LDG.E.U16.CONSTANT R26, desc[UR8][R10.64+0x6] ;  /* 0x000006080a1a7981 */ /* 0x000ee8000c1e9500 */
[----:B------:R-:W4:Y:S04]  /*1a80*/  LDG.E.U16.CONSTANT R28, desc[UR8][R10.64+0xe] ;  /* 0x00000e080a1c7981 */ /* 0x000f28000c1e9500 */
[----:B------:R-:W5:Y:S01]  /*1a90*/  LDG.E.U16.CONSTANT R27, desc[UR8][R10.64+0x68] ;  /* 0x000068080a1b7981 */ /* 0x000f62000c1e9500 */
[----:B--2---:R-:W-:Y:S01]  /*1aa0*/  PRMT R21, R21, 0x5410, R24 ;  /* 0x0000541015157816 */ /* 0x004fe20000000018 */
[----:B------:R-:W-:-:S04]  /*1ab0*/  IMAD.MOV.U32 R24, RZ, RZ, R6 ;  /* 0x000000ffff187224 */ /* 0x000fc800078e0006 */
[----:B------:R-:W-:Y:S02]  /*1ac0*/  HFMA2 R6, R4.H0_H0, R21, R9 ;  /* 0x0000001504067231 */ /* 0x000fe40000000809 */
[----:B------:R-:W2:Y:S01]  /*1ad0*/  LDG.E.U16.CONSTANT R21, desc[UR8][R10.64+0x10] ;  /* 0x000010080a157981 */ /* 0x000ea2000c1e9500 */
[----:B---3--:R-:W-:-:S03]  /*1ae0*/  PRMT R25, R23, 0x5410, R26 ;  /* 0x0000541017197816 */ /* 0x008fc6000000001a */
[----:B------:R-:W3:Y:S02]  /*1af0*/  LDG.E.U16.CONSTANT R23, desc[UR8][R10.64+0x8] ;  /* 0x000008080a177981 */ /* 0x000ee4000c1e9500 */
[----:B------:R-:W-:Y:S02]  /*1b00*/  HFMA2 R9, R4.H0_H0, R25, R24 ;  /* 0x0000001904097231 */ /* 0x000fe40000000818 */
[----:B------:R-:W3:Y:S04]  /*1b10*/  LDG.E.U16.CONSTANT R26, desc[UR8][R10.64+0xa] ;  /* 0x00000a080a1a7981 */ /* 0x000ee8000c1e9500 */
[----:B------:R-:W4:Y:S04]  /*1b20*/  LDG.E.U16.CONSTANT R25, desc[UR8][R10.64+0xc] ;  /* 0x00000c080a197981 */ /* 0x000f28000c1e9500 */
[----:B------:R-:W2:Y:S01]  /*1b30*/  LDG.E.U16.CONSTANT R24, desc[UR8][R10.64+0x12] ;  /* 0x000012080a187981 */ /* 0x000ea2000c1e9500 */
[----:B---3--:R-:W-:-:S03]  /*1b40*/  PRMT R23, R23, 0x5410, R26 ;  /* 0x0000541017177816 */ /* 0x008fc6000000001a */
[----:B------:R-:W3:Y:S01]  /*1b50*/  LDG.E.U16.CONSTANT R26, desc[UR8][R10.64+0x16] ;  /* 0x000016080a1a7981 */ /* 0x000ee2000c1e9500 */
[----:B----4-:R-:W-:Y:S01]  /*1b60*/  PRMT R28, R25, 0x5410, R28 ;  /* 0x00005410191c7816 */ /* 0x010fe2000000001c */
[----:B------:R-:W-:Y:S02]  /*1b70*/  HFMA2 R6, R4.H0_H0, R23, R6 ;  /* 0x0000001704067231 */ /* 0x000fe40000000806 */
[----:B------:R-:W4:Y:S01]  /*1b80*/  LDG.E.U16.CONSTANT R25, desc[UR8][R10.64+0x18] ;  /* 0x000018080a197981 */ /* 0x000f22000c1e9500 */
[----:B--2---:R-:W-:-:S03]  /*1b90*/  PRMT R21, R21, 0x5410, R24 ;  /* 0x0000541015157816 */ /* 0x004fc60000000018 */
[----:B------:R-:W3:Y:S01]  /*1ba0*/  LDG.E.U16.CONSTANT R23, desc[UR8][R10.64+0x14] ;  /* 0x000014080a177981 */ /* 0x000ee2000c1e9500 */
[C---:B------:R-:W-:Y:S02]  /*1bb0*/  HFMA2 R9, R4.reuse.H0_H0, R28, R9 ;  /* 0x0000001c04097231 */ /* 0x040fe40000000809 */
[----:B------:R-:W-:Y:S01]  /*1bc0*/  HFMA2 R6, R4.H0_H0, R21, R6 ;  /* 0x0000001504067231 */ /* 0x000fe20000000806 */
[----:B------:R-:W4:Y:S04]  /*1bd0*/  LDG.E.U16.CONSTANT R28, desc[UR8][R10.64+0x1a] ;  /* 0x00001a080a1c7981 */ /* 0x000f28000c1e9500 */
[----:B------:R-:W2:Y:S04]  /*1be0*/  LDG.E.U16.CONSTANT R21, desc[UR8][R10.64+0x1c] ;  /* 0x00001c080a157981 */ /* 0x000ea8000c1e9500 */
[----:B------:R-:W2:Y:S01]  /*1bf0*/  LDG.E.U16.CONSTANT R24, desc[UR8][R10.64+0x1e] ;  /* 0x00001e080a187981 */ /* 0x000ea2000c1e9500 */
[----:B---3--:R-:W-:-:S03]  /*1c00*/  PRMT R26, R23, 0x5410, R26 ;  /* 0x00005410171a7816 */ /* 0x008fc6000000001a */
[----:B------:R-:W3:Y:S01]  /*1c10*/  LDG.E.U16.CONSTANT R23, desc[UR8][R10.64+0x20] ;  /* 0x000020080a177981 */ /* 0x000ee2000c1e9500 */
[----:B----4-:R-:W-:Y:S01]  /*1c20*/  PRMT R25, R25, 0x5410, R28 ;  /* 0x0000541019197816 */ /* 0x010fe2000000001c */
[C---:B------:R-:W-:Y:S02]  /*1c30*/  HFMA2 R9, R4.reuse.H0_H0, R26, R9 ;  /* 0x0000001a04097231 */ /* 0x040fe40000000809 */
[----:B------:R-:W4:Y:S04]  /*1c40*/  LDG.E.U16.CONSTANT R28, desc[UR8][R10.64+0x26] ;  /* 0x000026080a1c7981 */ /* 0x000f28000c1e9500 */
[----:B------:R-:W3:Y:S01]  /*1c50*/  LDG.E.U16.CONSTANT R26, desc[UR8][R10.64+0x22] ;  /* 0x000022080a1a7981 */ /* 0x000ee2000c1e9500 */
[----:B--2---:R-:W-:Y:S01]  /*1c60*/  PRMT R24, R21, 0x5410, R24 ;  /* 0x0000541015187816 */ /* 0x004fe20000000018 */
[----:B------:R-:W-:-:S02]  /*1c70*/  HFMA2 R6, R4.H0_H0, R25, R6 ;  /* 0x0000001904067231 */ /* 0x000fc40000000806 */
[----:B------:R-:W2:Y:S02]  /*1c80*/  LDG.E.U16.CONSTANT R21, desc[UR8][R10.64+0x28] ;  /* 0x000028080a157981 */ /* 0x000ea4000c1e9500 */
[----:B------:R-:W-:Y:S02]  /*1c90*/  HFMA2 R9, R4.H0_H0, R24, R9 ;  /* 0x0000001804097231 */ /* 0x000fe40000000809 */
[----:B------:R-:W4:Y:S04]  /*1ca0*/  LDG.E.U16.CONSTANT R25, desc[UR8][R10.64+0x24] ;  /* 0x000024080a197981 */ /* 0x000f28000c1e9500 */
[----:B------:R-:W2:Y:S01]  /*1cb0*/  LDG.E.U16.CONSTANT R24, desc[UR8][R10.64+0x2a] ;  /* 0x00002a080a187981 */ /* 0x000ea2000c1e9500 */
[----:B---3--:R-:W-:-:S03]  /*1cc0*/  PRMT R23, R23, 0x5410, R26 ;  /* 0x0000541017177816 */ /* 0x008fc6000000001a */
[----:B------:R-:W3:Y:S02]  /*1cd0*/  LDG.E.U16.CONSTANT R26, desc[UR8][R10.64+0x2e] ;  /* 0x00002e080a1a7981 */ /* 0x000ee4000c1e9500 */
[----:B------:R-:W-:Y:S02]  /*1ce0*/  HFMA2 R6, R4.H0_H0, R23, R6 ;  /* 0x0000001704067231 */ /* 0x000fe40000000806 */
[----:B------:R-:W3:Y:S01]  /*1cf0*/  LDG.E.U16.CONSTANT R23, desc[UR8][R10.64+0x2c] ;  /* 0x00002c080a177981 */ /* 0x000ee2000c1e9500 */
[----:B----4-:R-:W-:-:S03]  /*1d00*/  PRMT R28, R25, 0x5410, R28 ;  /* 0x00005410191c7816 */ /* 0x010fc6000000001c */
[----:B------:R-:W4:Y:S01]  /*1d10*/  LDG.E.U16.CONSTANT R25, desc[UR8][R10.64+0x30] ;  /* 0x000030080a197981 */ /* 0x000f22000c1e9500 */
[----:B--2---:R-:W-:Y:S01]  /*1d20*/  PRMT R21, R21, 0x5410, R24 ;  /* 0x0000541015157816 */ /* 0x004fe20000000018 */
[C---:B------:R-:W-:Y:S02]  /*1d30*/  HFMA2 R9, R4.reuse.H0_H0, R28, R9 ;  /* 0x0000001c04097231 */ /* 0x040fe40000000809 */
[----:B------:R-:W4:Y:S02]  /*1d40*/  LDG.E.U16.CONSTANT R28, desc[UR8][R10.64+0x32] ;  /* 0x000032080a1c7981 */ /* 0x000f24000c1e9500 */
[----:B------:R-:W-:Y:S02]  /*1d50*/  HFMA2 R6, R4.H0_H0, R21, R6 ;  /* 0x0000001504067231 */ /* 0x000fe40000000806 */
[----:B------:R-:W2:Y:S04]  /*1d60*/  LDG.E.U16.CONSTANT R21, desc[UR8][R10.64+0x34] ;  /* 0x000034080a157981 */ /* 0x000ea8000c1e9500 */
        /* <DEDUP_REMOVED lines=39> */
[C---:B------:R-:W-:Y:S01]  /*1fe0*/  HFMA2 R23, R4.reuse.H0_H0, R23, R6 ;  /* 0x0000001704177231 */ /* 0x040fe20000000806 */
[----:B----4-:R-:W-:Y:S02]  /*1ff0*/  PRMT R6, R25, 0x5410, R28 ;  /* 0x0000541019067816 */ /* 0x010fe4000000001c */
[----:B------:R-:W3:Y:S01]  /*2000*/  LDG.E.U16.CONSTANT R25, desc[UR8][R10.64+0x5c] ;  /* 0x00005c080a197981 */ /* 0x000ee2000c1e9500 */
[----:B--2---:R-:W-:Y:S02]  /*2010*/  PRMT R24, R21, 0x5410, R24 ;  /* 0x0000541015187816 */ /* 0x004fe40000000018 */
[C---:B------:R-:W-:Y:S01]  /*2020*/  HFMA2 R6, R4.reuse.H0_H0, R6, R9 ;  /* 0x0000000604067231 */ /* 0x040fe20000000809 */
[----:B------:R-:W2:Y:S02]  /*2030*/  LDG.E.U16.CONSTANT R28, desc[UR8][R10.64+0x62] ;  /* 0x000062080a1c7981 */ /* 0x000ea4000c1e9500 */
[----:B------:R-:W-:-:S02]  /*2040*/  HFMA2 R9, R4.H0_H0, R24, R23 ;  /* 0x0000001804097231 */ /* 0x000fc40000000817 */
[----:B------:R-:W4:Y:S04]  /*2050*/  LDG.E.U16.CONSTANT R21, desc[UR8][R10.64+0x64] ;  /* 0x000064080a157981 */ /* 0x000f28000c1e9500 */
[----:B------:R-:W2:Y:S04]  /*2060*/  LDG.E.U16.CONSTANT R23, desc[UR8][R10.64+0x60] ;  /* 0x000060080a177981 */ /* 0x000ea8000c1e9500 */
[----:B------:R-:W4:Y:S01]  /*2070*/  LDG.E.U16.CONSTANT R24, desc[UR8][R10.64+0x66] ;  /* 0x000066080a187981 */ /* 0x000f22000c1e9500 */
[----:B---3--:R-:W-:-:S03]  /*2080*/  PRMT R25, R25, 0x5410, R26 ;  /* 0x0000541019197816 */ /* 0x008fc6000000001a */
[----:B------:R-:W3:Y:S02]  /*2090*/  LDG.E.U16.CONSTANT R26, desc[UR8][R10.64+0x6e] ;  /* 0x00006e080a1a7981 */ /* 0x000ee4000c1e9500 */
[----:B------:R-:W-:Y:S01]  /*20a0*/  HFMA2 R6, R4.H0_H0, R25, R6 ;  /* 0x0000001904067231 */ /* 0x000fe20000000806 */
[----:B--2---:R-:W-:Y:S02]  /*20b0*/  PRMT R28, R23, 0x5410, R28 ;  /* 0x00005410171c7816 */ /* 0x004fe4000000001c */
[----:B----4-:R-:W-:-:S03]  /*20c0*/  PRMT R25, R21, 0x5410, R24 ;  /* 0x0000541015197816 */ /* 0x010fc60000000018 */
[C---:B------:R-:W-:Y:S01]  /*20d0*/  HFMA2 R23, R4.reuse.H0_H0, R28, R9 ;  /* 0x0000001c04177231 */ /* 0x040fe20000000809 */
[----:B------:R-:W3:Y:S04]  /*20e0*/  LDG.E.U16.CONSTANT R21, desc[UR8][R10.64+0x6c] ;  /* 0x00006c080a157981 */ /* 0x000ee8000c1e9500 */
[----:B------:R-:W5:Y:S04]  /*20f0*/  LDG.E.U16.CONSTANT R28, desc[UR8][R10.64+0x6a] ;  /* 0x00006a080a1c7981 */ /* 0x000f68000c1e9500 */
[----:B------:R-:W2:Y:S04]  /*2100*/  LDG.E.U16.CONSTANT R9, desc[UR8][R10.64+0x70] ;  /* 0x000070080a097981 */ /* 0x000ea8000c1e9500 */
[----:B------:R-:W2:Y:S01]  /*2110*/  LDG.E.U16.CONSTANT R24, desc[UR8][R10.64+0x72] ;  /* 0x000072080a187981 */ /* 0x000ea2000c1e9500 */
[----:B------:R-:W-:Y:S01]  /*2120*/  HFMA2 R25, R4.H0_H0, R25, R6 ;  /* 0x0000001904197231 */ /* 0x000fe20000000806 */
[----:B---3--:R-:W-:-:S02]  /*2130*/  PRMT R26, R21, 0x5410, R26 ;  /* 0x00005410151a7816 */ /* 0x008fc4000000001a */
[----:B-----5:R-:W-:-:S03]  /*2140*/  PRMT R6, R27, 0x5410, R28 ;  /* 0x000054101b067816 */ /* 0x020fc6000000001c */
[C---:B------:R-:W-:Y:S01]  /*2150*/  HFMA2 R21, R4.reuse.H0_H0, R26, R25 ;  /* 0x0000001a04157231 */ /* 0x040fe20000000819 */
[----:B------:R-:W3:Y:S01]  /*2160*/  LDG.E.U16.CONSTANT R28, desc[UR8][R10.64+0x7a] ;  /* 0x00007a080a1c7981 */ /* 0x000ee2000c1e9500 */
[----:B------:R-:W-:-:S03]  /*2170*/  HFMA2 R6, R4.H0_H0, R6, R23 ;  /* 0x0000000604067231 */ /* 0x000fc60000000817 */
[----:B------:R-:W4:Y:S01]  /*2180*/  LDG.E.U16.CONSTANT R26, desc[UR8][R10.64+0x76] ;  /* 0x000076080a1a7981 */ /* 0x000f22000c1e9500 */
[----:B--2---:R-:W-:-:S03]  /*2190*/  PRMT R27, R9, 0x5410, R24 ;  /* 0x00005410091b7816 */ /* 0x004fc60000000018 */
[----:B------:R-:W3:Y:S04]  /*21a0*/  LDG.E.U16.CONSTANT R9, desc[UR8][R10.64+0x78] ;  /* 0x000078080a097981 */ /* 0x000ee8000c1e9500 */
[----:B------:R-:W4:Y:S04]  /*21b0*/  LDG.E.U16.CONSTANT R23, desc[UR8][R10.64+0x74] ;  /* 0x000074080a177981 */ /* 0x000f28000c1e9500 */
[----:B------:R-:W2:Y:S04]  /*21c0*/  LDG.E.U16.CONSTANT R24, desc[UR8][R10.64+0x7c] ;  /* 0x00007c080a187981 */ /* 0x000ea8000c1e9500 */
[----:B------:R-:W2:Y:S01]  /*21d0*/  LDG.E.U16.CONSTANT R25, desc[UR8][R10.64+0x7e] ;  /* 0x00007e080a197981 */ /* 0x000ea2000c1e9500 */
[----:B------:R-:W-:-:S05]  /*21e0*/  VIADD R16, R16, 0x10 ;  /* 0x0000001010107836 */ /* 0x000fca0000000000 */
[----:B------:R-:W-:Y:S01]  /*21f0*/  ISETP.NE.AND P4, PT, R16, RZ, PT ;  /* 0x000000ff1000720c */ /* 0x000fe20003f85270 */
[----:B------:R-:W-:Y:S01]  /*2200*/  HFMA2 R6, R4.H0_H0, R27, R6 ;  /* 0x0000001b04067231 */ /* 0x000fe20000000806 */
[----:B------:R-:W-:Y:S02]  /*2210*/  IADD3 R14, PT, PT, R14, 0x40, RZ ;  /* 0x000000400e0e7810 */ /* 0x000fe40007ffe0ff */
[----:B---3--:R-:W-:Y:S02]  /*2220*/  PRMT R9, R9, 0x5410, R28 ;  /* 0x0000541009097816 */ /* 0x008fe4000000001c */
[----:B----4-:R-:W-:-:S03]  /*2230*/  PRMT R26, R23, 0x5410, R26 ;  /* 0x00005410171a7816 */ /* 0x010fc6000000001a */
[C---:B------:R-:W-:Y:S02]  /*2240*/  HFMA2 R9, R4.reuse.H0_H0, R9, R6 ;  /* 0x0000000904097231 */ /* 0x040fe40000000806 */
[----:B------:R-:W-:Y:S01]  /*2250*/  HFMA2 R21, R4.H0_H0, R26, R21 ;  /* 0x0000001a04157231 */ /* 0x000fe20000000815 */
[----:B--2---:R-:W-:-:S05]  /*2260*/  PRMT R6, R24, 0x5410, R25 ;  /* 0x0000541018067816 */ /* 0x004fca0000000019 */
[----:B------:R-:W-:Y:S01]  /*2270*/  HFMA2 R6, R4.H0_H0, R6, R21 ;  /* 0x0000000604067231 */ /* 0x000fe20000000815 */
[----:B------:R-:W-:Y:S06]  /*2280*/  @P4 BRA `(.L_x_40) ;  /* 0xfffffff400dc4947 */ /* 0x000fec000383ffff */
.L_x_39:
[----:B------:R-:W-:Y:S01]  /*2290*/  HADD2 R8, R8.H0_H0, R4.H0_H0 ;  /* 0x2000000408087230 */ /* 0x000fe20000000800 */
[----:B------:R-:W-:Y:S06]  /*22a0*/  @!P3 BRA `(.L_x_41) ;  /* 0x00000008005cb947 */ /* 0x000fec0003800000 */
[----:B------:R-:W-:Y:S01]  /*22b0*/  ISETP.NE.AND P4, PT, R18, RZ, PT ;  /* 0x000000ff1200720c */ /* 0x000fe20003f85270 */
[----:B------:R-:W-:-:S12]  /*22c0*/  @!P0 BRA `(.L_x_42) ;  /* 0x00000004001c8947 */ /* 0x000fd80003800000 */
[----:B------:R-:W0:Y:S01]  /*22d0*/  LDCU.64 UR6, c[0x0][0x390] ;  /* 0x00007200ff0677ac */ /* 0x000e220008000a00 */
[----:B------:R-:W-:-:S05]  /*22e0*/  IADD3 R11, P3, PT, R15, R14, RZ ;  /* 0x0000000e0f0b7210 */ /* 0x000fca0007f7e0ff */
[----:B------:R-:W-:Y:S01]  /*22f0*/  IMAD.X R16, RZ, RZ, R13, P3 ;  /* 0x000000ffff107224 */ /* 0x000fe200018e060d */
[----:B0-----:R-:W-:-:S04]  /*2300*/  LEA R10, P3, R11, UR6, 0x1 ;  /* 0x000000060b0a7c11 */ /* 0x001fc8000f8608ff */
[----:B------:R-:W-:-:S05]  /*2310*/  LEA.HI.X R11, R11, UR7, R16, 0x1, P3 ;  /* 0x000000070b0b7c11 */ /* 0x000fca00098f0c10 */
[----:B------:R-:W2:Y:S04]  /*2320*/  LDG.E.U16.CONSTANT R16, desc[UR8][R10.64] ;  /* 0x000000080a107981 */ /* 0x000ea8000c1e9500 */
[----:B------:R-:W2:Y:S04]  /*2330*/  LDG.E.U16.CONSTANT R21, desc[UR8][R10.64+0x2] ;  /* 0x000002080a157981 */ /* 0x000ea8000c1e9500 */
[----:B------:R-:W3:Y:S04]  /*2340*/  LDG.E.U16.CONSTANT R25, desc[UR8][R10.64+0x8] ;  /* 0x000008080a197981 */ /* 0x000ee8000c1e9500 */
[----:B------:R-:W3:Y:S04]  /*2350*/  LDG.E.U16.CONSTANT R26, desc[UR8][R10.64+0xa] ;  /* 0x00000a080a1a7981 */ /* 0x000ee8000c1e9500 */
[----:B------:R-:W4:Y:S04]  /*2360*/  LDG.E.U16.CONSTANT R23, desc[UR8][R10.64+0x4] ;  /* 0x000004080a177981 */ /* 0x000f28000c1e9500 */
[----:B------:R-:W4:Y:S04]  /*2370*/  LDG.E.U16.CONSTANT R24, desc[UR8][R10.64+0x6] ;  /* 0x000006080a187981 */ /* 0x000f28000c1e9500 */
[----:B------:R-:W5:Y:S01]  /*2380*/  LDG.E.U16.CONSTANT R28, desc[UR8][R10.64+0x32] ;  /* 0x000032080a1c7981 */ /* 0x000f62000c1e9500 */
[----:B--2---:R-:W-:-:S03]  /*2390*/  PRMT R27, R16, 0x5410, R21 ;  /* 0x00005410101b7816 */ /* 0x004fc60000000015 */
[----:B------:R-:W2:Y:S01]  /*23a0*/  LDG.E.U16.CONSTANT R16, desc[UR8][R10.64+0x10] ;  /* 0x000010080a107981 */ /* 0x000ea2000c1e9500 */
[----:B---3--:R-:W-:Y:S01]  /*23b0*/  PRMT R21, R25, 0x5410, R26 ;  /* 0x0000541019157816 */ /* 0x008fe2000000001a */
[----:B------:R-:W-:Y:S02]  /*23c0*/  IMAD.MOV.U32 R25, RZ, RZ, R6 ;  /* 0x000000ffff197224 */ /* 0x000fe400078e0006 */
[----:B------:R-:W-:Y:S01]  /*23d0*/  HFMA2 R6, R4.H0_H0, R27, R9 ;  /* 0x0000001b04067231 */ /* 0x000fe20000000809 */
[----:B------:R-:W3:Y:S04]  /*23e0*/  LDG.E.U16.CONSTANT R26, desc[UR8][R10.64+0xc] ;  /* 0x00000c080a1a7981 */ /* 0x000ee8000c1e9500 */
[----:B------:R-:W3:Y:S01]  /*23f0*/  LDG.E.U16.CONSTANT R27, desc[UR8][R10.64+0xe] ;  /* 0x00000e080a1b7981 */ /* 0x000ee2000c1e9500 */
[----:B----4-:R-:W-:-:S03]  /*2400*/  PRMT R23, R23, 0x5410, R24 ;  /* 0x0000541017177816 */ /* 0x010fc60000000018 */
[----:B------:R-:W2:Y:S02]  /*2410*/  LDG.E.U16.CONSTANT R9, desc[UR8][R10.64+0x12] ;  /* 0x000012080a097981 */ /* 0x000ea4000c1e9500 */
[C---:B------:R-:W-:Y:S02]  /*2420*/  HFMA2 R25, R4.reuse.H0_H0, R23, R25 ;  /* 0x0000001704197231 */ /* 0x040fe40000000819 */
[----:B------:R-:W4:Y:S04]  /*2430*/  LDG.E.U16.CONSTANT R24, desc[UR8][R10.64+0x14] ;  /* 0x000014080a187981 */ /* 0x000f28000c1e9500 */
[----:B------:R-:W4:Y:S01]  /*2440*/  LDG.E.U16.CONSTANT R23, desc[UR8][R10.64+0x16] ;  /* 0x000016080a177981 */ /* 0x000f22000c1e9500 */
[----:B------:R-:W-:Y:S01]  /*2450*/  HFMA2 R21, R4.H0_H0, R21, R6 ;  /* 0x0000001504157231 */ /* 0x000fe20000000806 */
[----:B---3--:R-:W-:-:S02]  /*2460*/  PRMT R6, R26, 0x5410, R27 ;  /* 0x000054101a067816 */ /* 0x008fc4000000001b */
[----:B------:R-:W3:Y:S01]  /*2470*/  LDG.E.U16.CONSTANT R26, desc[UR8][R10.64+0x18] ;  /* 0x000018080a1a7981 */ /* 0x000ee2000c1e9500 */
[----:B--2---:R-:W-:-:S03]  /*2480*/  PRMT R16, R16, 0x5410, R9 ;  /* 0x0000541010107816 */ /* 0x004fc60000000009 */
[----:B------:R-:W3:Y:S01]  /*2490*/  LDG.E.U16.CONSTANT R27, desc[UR8][R10.64+0x1a] ;  /* 0x00001a080a1b7981 */ /* 0x000ee2000c1e9500 */
[C---:B------:R-:W-:Y:S02]  /*24a0*/  HFMA2 R6, R4.reuse.H0_H0, R6, R25 ;  /* 0x0000000604067231 */ /* 0x040fe40000000819 */
[----:B------:R-:W-:Y:S01]  /*24b0*/  HFMA2 R25, R4.H0_H0, R16, R21 ;  /* 0x0000001004197231 */ /* 0x000fe20000000815 */
[----:B------:R-:W2:Y:S01]  /*24c0*/  LDG.E.U16.CONSTANT R9, desc[UR8][R10.64+0x1c] ;  /* 0x00001c080a097981 */ /* 0x000ea2000c1e9500 */
[----:B----4-:R-:W-:-:S03]  /*24d0*/  PRMT R23, R24, 0x5410, R23 ;  /* 0x0000541018177816 */ /* 0x010fc60000000017 */
[----:B------:R-:W2:Y:S04]  /*24e0*/  LDG.E.U16.CONSTANT R16, desc[UR8][R10.64+0x1e] ;  /* 0x00001e080a107981 */ /* 0x000ea8000c1e9500 */
[----:B------:R-:W4:Y:S04]  /*24f0*/  LDG.E.U16.CONSTANT R24, desc[UR8][R10.64+0x20] ;  /* 0x000020080a187981 */ /* 0x000f28000c1e9500 */
[----:B------:R-:W4:Y:S01]  /*2500*/  LDG.E.U16.CONSTANT R21, desc[UR8][R10.64+0x22] ;  /* 0x000022080a157981 */ /* 0x000f22000c1e9500 */
[----:B------:R-:W-:Y:S01]  /*2510*/  HFMA2 R23, R4.H0_H0, R23, R6 ;  /* 0x0000001704177231 */ /* 0x000fe20000000806 */
[----:B---3--:R-:W-:-:S02]  /*2520*/  PRMT R6, R26, 0x5410, R27 ;  /* 0x000054101a067816 */ /* 0x008fc4000000001b */
[----:B------:R-:W3:Y:S03]  /*2530*/  LDG.E.U16.CONSTANT R26, desc[UR8][R10.64+0x26] ;  /* 0x000026080a1a7981 */ /* 0x000ee6000c1e9500 */
[----:B------:R-:W-:Y:S02]  /*2540*/  HFMA2 R6, R4.H0_H0, R6, R25 ;  /* 0x0000000604067231 */ /* 0x000fe40000000819 */
[----:B------:R-:W3:Y:S01]  /*2550*/  LDG.E.U16.CONSTANT R25, desc[UR8][R10.64+0x24] ;  /* 0x000024080a197981 */ /* 0x000ee2000c1e9500 */
[----:B--2---:R-:W-:-:S03]  /*2560*/  PRMT R16, R9, 0x5410, R16 ;  /* 0x0000541009107816 */ /* 0x004fc60000000010 */
[----:B------:R-:W2:Y:S01]  /*2570*/  LDG.E.U16.CONSTANT R9, desc[UR8][R10.64+0x2a] ;  /* 0x00002a080a097981 */ /* 0x000ea2000c1e9500 */
[----:B----4-:R-:W-:-:S03]  /*2580*/  PRMT R27, R24, 0x5410, R21 ;  /* 0x00005410181b7816 */ /* 0x010fc60000000015 */
[----:B------:R-:W4:Y:S01]  /*2590*/  LDG.E.U16.CONSTANT R24, desc[UR8][R10.64+0x2c] ;  /* 0x00002c080a187981 */ /* 0x000f22000c1e9500 */
[----:B------:R-:W-:-:S03]  /*25a0*/  HFMA2 R23, R4.H0_H0, R16, R23 ;  /* 0x0000001004177231 */ /* 0x000fc60000000817 */
[----:B------:R-:W4:Y:S04]  /*25b0*/  LDG.E.U16.CONSTANT R21, desc[UR8][R10.64+0x2e] ;  /* 0x00002e080a157981 */ /* 0x000f28000c1e9500 */
[----:B------:R-:W2:Y:S01]  /*25c0*/  LDG.E.U16.CONSTANT R16, desc[UR8][R10.64+0x28] ;  /* 0x000028080a107981 */ /* 0x000ea2000c1e9500 */
[----:B------:R-:W-:-:S03]  /*25d0*/  HFMA2 R6, R4.H0_H0, R27, R6 ;  /* 0x0000001b04067231 */ /* 0x000fc60000000806 */
[----:B------:R-:W5:Y:S01]  /*25e0*/  LDG.E.U16.CONSTANT R27, desc[UR8][R10.64+0x3e] ;  /* 0x00003e080a1b7981 */ /* 0x000f62000c1e9500 */
[----:B---3--:R-:W-:-:S05]  /*25f0*/  PRMT R26, R25, 0x5410, R26 ;  /* 0x00005410191a7816 */ /* 0x008fca000000001a */
[----:B------:R-:W-:Y:S02]  /*2600*/  HFMA2 R26, R4.H0_H0, R26, R23 ;  /* 0x0000001a041a7231 */ /* 0x000fe40000000817 */
[----:B------:R-:W5:Y:S01]  /*2610*/  LDG.E.U16.CONSTANT R23, desc[UR8][R10.64+0x30] ;  /* 0x000030080a177981 */ /* 0x000f62000c1e9500 */
[----:B----4-:R-:W-:-:S03]  /*2620*/  PRMT R25, R24, 0x5410, R21 ;  /* 0x0000541018197816 */ /* 0x010fc60000000015 */
[----:B------:R-:W3:Y:S01]  /*2630*/  LDG.E.U16.CONSTANT R24, desc[UR8][R10.64+0x34] ;  /* 0x000034080a187981 */ /* 0x000ee2000c1e9500 */
[----:B--2---:R-:W-:Y:S01]  /*2640*/  PRMT R9, R16, 0x5410, R9 ;  /* 0x0000541010097816 */ /* 0x004fe20000000009 */
[C---:B------:R-:W-:Y:S02]  /*2650*/  HFMA2 R26, R4.reuse.H0_H0, R25, R26 ;  /* 0x00000019041a7231 */ /* 0x040fe4000000081a */
[----:B------:R-:W2:Y:S04]  /*2660*/  LDG.E.U16.CONSTANT R16, desc[UR8][R10.64+0x3a] ;  /* 0x00003a080a107981 */ /* 0x000ea8000c1e9500 */
[----:B------:R-:W3:Y:S01]  /*2670*/  LDG.E.U16.CONSTANT R25, desc[UR8][R10.64+0x36] ;  /* 0x000036080a197981 */ /* 0x000ee2000c1e9500 */
[----:B------:R-:W-:-:S03]  /*2680*/  HFMA2 R21, R4.H0_H0, R9, R6 ;  /* 0x0000000904157231 */ /* 0x000fc60000000806 */
[----:B------:R-:W2:Y:S04]  /*2690*/  LDG.E.U16.CONSTANT R9, desc[UR8][R10.64+0x38] ;  /* 0x000038080a097981 */ /* 0x000ea8000c1e9500 */
[----:B------:R-:W4:Y:S01]  /*26a0*/  LDG.E.U16.CONSTANT R6, desc[UR8][R10.64+0x3c] ;  /* 0x00003c080a067981 */ /* 0x000f22000c1e9500 */
[----:B------:R-:W-:Y:S01]  /*26b0*/  VIADD R14, R14, 0x20 ;  /* 0x000000200e0e7836 */ /* 0x000fe20000000000 */
[----:B-----5:R-:W-:-:S05]  /*26c0*/  PRMT R28, R23, 0x5410, R28 ;  /* 0x00005410171c7816 */ /* 0x020fca000000001c */
[----:B------:R-:W-:Y:S01]  /*26d0*/  HFMA2 R21, R4.H0_H0, R28, R21 ;  /* 0x0000001c04157231 */ /* 0x000fe20000000815 */
[----:B---3--:R-:W-:Y:S02]  /*26e0*/  PRMT R25, R24, 0x5410, R25 ;  /* 0x0000541018197816 */ /* 0x008fe40000000019 */
[----:B--2---:R-:W-:-:S03]  /*26f0*/  PRMT R16, R9, 0x5410, R16 ;  /* 0x0000541009107816 */ /* 0x004fc60000000010 */
[C---:B------:R-:W-:Y:S01]  /*2700*/  HFMA2 R26, R4.reuse.H0_H0, R25, R26 ;  /* 0x00000019041a7231 */ /* 0x040fe2000000081a */
[----:B----4-:R-:W-:Y:S01]  /*2710*/  PRMT R27, R6, 0x5410, R27 ;  /* 0x00005410061b7816 */ /* 0x010fe2000000001b */
[----:B------:R-:W-:-:S04]  /*2720*/  HFMA2 R9, R4.H0_H0, R16, R21 ;  /* 0x0000001004097231 */ /* 0x000fc80000000815 */
[----:B------:R-:W-:-:S07]  /*2730*/  HFMA2 R6, R4.H0_H0, R27, R26 ;  /* 0x0000001b04067231 */ /* 0x000fce000000081a */
.L_x_42:
[----:B------:R-:W-:Y:S05]  /*2740*/  @!P4 BRA `(.L_x_41) ;  /* 0x000000040034c947 */ /* 0x000fea0003800000 */
        /* <DEDUP_REMOVED lines=13> */
[----:B------:R-:W5:Y:S04]  /*2820*/  LDG.E.U16.CONSTANT R21, desc[UR8][R10.64+0xc] ;  /* 0x00000c080a157981 */ /* 0x000f68000c1e9500 */
[----:B------:R-:W5:Y:S01]  /*2830*/  LDG.E.U16.CONSTANT R28, desc[UR8][R10.64+0x1e] ;  /* 0x00001e080a1c7981 */ /* 0x000f62000c1e9500 */
[----:B--2---:R-:W-:-:S03]  /*2840*/  PRMT R25, R25, 0x5410, R16 ;  /* 0x0000541019197816 */ /* 0x004fc60000000010 */
[----:B------:R-:W5:Y:S01]  /*2850*/  LDG.E.U16.CONSTANT R16, desc[UR8][R10.64+0xe] ;  /* 0x00000e080a107981 */ /* 0x000f62000c1e9500 */
[----:B---3--:R-:W-:Y:S01]  /*2860*/  PRMT R27, R27, 0x5410, R26 ;  /* 0x000054101b1b7816 */ /* 0x008fe2000000001a */
[C---:B------:R-:W-:Y:S02]  /*2870*/  HFMA2 R9, R4.reuse.H0_H0, R25, R9 ;  /* 0x0000001904097231 */ /* 0x040fe40000000809 */
[----:B------:R-:W2:Y:S04]  /*2880*/  LDG.E.U16.CONSTANT R26, desc[UR8][R10.64+0x16] ;  /* 0x000016080a1a7981 */ /* 0x000ea8000c1e9500 */
[----:B------:R-:W2:Y:S01]  /*2890*/  LDG.E.U16.CONSTANT R25, desc[UR8][R10.64+0x14] ;  /* 0x000014080a197981 */ /* 0x000ea2000c1e9500 */
[----:B----4-:R-:W-:Y:S01]  /*28a0*/  PRMT R23, R23, 0x5410, R24 ;  /* 0x0000541017177816 */ /* 0x010fe20000000018 */
[----:B------:R-:W-:-:S02]  /*28b0*/  HFMA2 R24, R4.H0_H0, R27, R6 ;  /* 0x0000001b04187231 */ /* 0x000fc40000000806 */
[----:B------:R-:W3:Y:S04]  /*28c0*/  LDG.E.U16.CONSTANT R6, desc[UR8][R10.64+0x10] ;  /* 0x000010080a067981 */ /* 0x000ee8000c1e9500 */
[----:B------:R-:W3:Y:S01]  /*28d0*/  LDG.E.U16.CONSTANT R27, desc[UR8][R10.64+0x12] ;  /* 0x000012080a1b7981 */ /* 0x000ee2000c1e9500 */
[----:B------:R-:W-:-:S03]  /*28e0*/  HFMA2 R23, R4.H0_H0, R23, R9 ;  /* 0x0000001704177231 */ /* 0x000fc60000000809 */
[----:B------:R-:W4:Y:S01]  /*28f0*/  LDG.E.U16.CONSTANT R9, desc[UR8][R10.64+0x18] ;  /* 0x000018080a097981 */ /* 0x000f22000c1e9500 */
[----:B-----5:R-:W-:-:S03]  /*2900*/  PRMT R21, R21, 0x5410, R16 ;  /* 0x0000541015157816 */ /* 0x020fc60000000010 */
[----:B------:R-:W4:Y:S02]  /*2910*/  LDG.E.U16.CONSTANT R16, desc[UR8][R10.64+0x1a] ;  /* 0x00001a080a107981 */ /* 0x000f24000c1e9500 */
[----:B------:R-:W-:Y:S02]  /*2920*/  HFMA2 R24, R4.H0_H0, R21, R24 ;  /* 0x0000001504187231 */ /* 0x000fe40000000818 */
[----:B------:R-:W5:Y:S01]  /*2930*/  LDG.E.U16.CONSTANT R21, desc[UR8][R10.64+0x1c] ;  /* 0x00001c080a157981 */ /* 0x000f62000c1e9500 */
[----:B--2---:R-:W-:Y:S02]  /*2940*/  PRMT R25, R25, 0x5410, R26 ;  /* 0x0000541019197816 */ /* 0x004fe4000000001a */
[----:B---3--:R-:W-:-:S03]  /*2950*/  PRMT R6, R6, 0x5410, R27 ;  /* 0x0000541006067816 */ /* 0x008fc6000000001b */
[C---:B------:R-:W-:Y:S02]  /*2960*/  HFMA2 R24, R4.reuse.H0_H0, R25, R24 ;  /* 0x0000001904187231 */ /* 0x040fe40000000818 */
[----:B------:R-:W-:Y:S01]  /*2970*/  HFMA2 R23, R4.H0_H0, R6, R23 ;  /* 0x0000000604177231 */ /* 0x000fe20000000817 */
[----:B------:R-:W-:Y:S02]  /*2980*/  IADD3 R14, PT, PT, R14, 0x10, RZ ;  /* 0x000000100e0e7810 */ /* 0x000fe40007ffe0ff */
[----:B----4-:R-:W-:Y:S02]  /*2990*/  PRMT R16, R9, 0x5410, R16 ;  /* 0x0000541009107816 */ /* 0x010fe40000000010 */
[----:B-----5:R-:W-:-:S03]  /*29a0*/  PRMT R21, R21, 0x5410, R28 ;  /* 0x0000541015157816 */ /* 0x020fc6000000001c */
[C---:B------:R-:W-:Y:S02]  /*29b0*/  HFMA2 R9, R4.reuse.H0_H0, R16, R23 ;  /* 0x0000001004097231 */ /* 0x040fe40000000817 */
[----:B------:R-:W-:-:S07]  /*29c0*/  HFMA2 R6, R4.H0_H0, R21, R24 ;  /* 0x0000001504067231 */ /* 0x000fce0000000818 */
.L_x_43:
[----:B------:R-:W-:Y:S05]  /*29d0*/  @!P3 BRA `(.L_x_41) ;  /* 0x000000000090b947 */ /* 0x000fea0003800000 */
        /* <DEDUP_REMOVED lines=8> */
[----:B------:R-:W3:Y:S01]  /*2a60*/  LDG.E.U16.CONSTANT R16, desc[UR8][R10.64+0x6] ;  /* 0x000006080a107981 */ /* 0x000ee2000c1e9500 */
[----:B------:R-:W-:-:S02]  /*2a70*/  ISETP.NE.AND P3, PT, R7, 0x1, PT ;  /* 0x000000010700780c */ /* 0x000fc40003f65270 */
[----:B--2---:R-:W-:-:S05]  /*2a80*/  PRMT R13, R13, 0x5410, R14 ;  /* 0x000054100d0d7816 */ /* 0x004fca000000000e */
[----:B------:R-:W-:Y:S01]  /*2a90*/  HFMA2 R9, R4.H0_H0, R13, R9 ;  /* 0x0000000d04097231 */ /* 0x000fe20000000809 */
[----:B---3--:R-:W-:-:S05]  /*2aa0*/  PRMT R15, R15, 0x5410, R16 ;  /* 0x000054100f0f7816 */ /* 0x008fca0000000010 */
[----:B------:R-:W-:Y:S01]  /*2ab0*/  HFMA2 R6, R4.H0_H0, R15, R6 ;  /* 0x0000000f04067231 */ /* 0x000fe20000000806 */
[----:B------:R-:W-:Y:S06]  /*2ac0*/  @!P3 BRA `(.L_x_41) ;  /* 0x000000000054b947 */ /* 0x000fec0003800000 */
[----:B------:R-:W-:Y:S01]  /*2ad0*/  ISETP.NE.AND P3, PT, R7, 0x2, PT ;  /* 0x000000020700780c */ /* 0x000fe20003f65270 */
[----:B------:R-:W2:Y:S04]  /*2ae0*/  LDG.E.U16.CONSTANT R16, desc[UR8][R10.64+0x8] ;  /* 0x000008080a107981 */ /* 0x000ea8000c1e9500 */
[----:B------:R-:W2:Y:S04]  /*2af0*/  LDG.E.U16.CONSTANT R21, desc[UR8][R10.64+0xa] ;  /* 0x00000a080a157981 */ /* 0x000ea8000c1e9500 */
[----:B------:R-:W3:Y:S04]  /*2b00*/  LDG.E.U16.CONSTANT R23, desc[UR8][R10.64+0xc] ;  /* 0x00000c080a177981 */ /* 0x000ee8000c1e9500 */
[----:B------:R-:W3:Y:S04]  /*2b10*/  LDG.E.U16.CONSTANT R24, desc[UR8][R10.64+0xe] ;  /* 0x00000e080a187981 */ /* 0x000ee8000c1e9500 */
[----:B------:R-:W4:Y:S04]  /*2b20*/  @P3 LDG.E.U16.CONSTANT R25, desc[UR8][R10.64+0x10] ;  /* 0x000010080a193981 */ /* 0x000f28000c1e9500 */
[----:B------:R-:W5:Y:S04]  /*2b30*/  @P3 LDG.E.U16.CONSTANT R13, desc[UR8][R10.64+0x14] ;  /* 0x000014080a0d3981 */ /* 0x000f68000c1e9500 */
[----:B------:R-:W5:Y:S04]  /*2b40*/  @P3 LDG.E.U16.CONSTANT R14, desc[UR8][R10.64+0x12] ;  /* 0x000012080a0e3981 */ /* 0x000f68000c1e9500 */
[----:B------:R-:W5:Y:S01]  /*2b50*/  @P3 LDG.E.U16.CONSTANT R15, desc[UR8][R10.64+0x16] ;  /* 0x000016080a0f3981 */ /* 0x000f62000c1e9500 */
[----:B--2---:R-:W-:-:S02]  /*2b60*/  PRMT R21, R16, 0x5410, R21 ;  /* 0x0000541010157816 */ /* 0x004fc40000000015 */
[----:B---3--:R-:W-:-:S03]  /*2b70*/  PRMT R23, R23, 0x5410, R24 ;  /* 0x0000541017177816 */ /* 0x008fc60000000018 */
[C---:B------:R-:W-:Y:S02]  /*2b80*/  HFMA2 R9, R4.reuse.H0_H0, R21, R9 ;  /* 0x0000001504097231 */ /* 0x040fe40000000809 */
[C---:B------:R-:W-:Y:S02]  /*2b90*/  HFMA2 R6, R4.reuse.H0_H0, R23, R6 ;  /* 0x0000001704067231 */ /* 0x040fe40000000806 */
[C-C-:B----4-:R-:W-:Y:S02]  /*2ba0*/  @P3 HFMA2 R25, R4.reuse.H0_H0, R25.H0_H0, R9.reuse.H0_H0 ;  /* 0x2000001904193231 */ /* 0x150fe40000040809 */
[C-C-:B-----5:R-:W-:Y:S02]  /*2bb0*/  @P3 HFMA2 R13, R4.reuse.H0_H0, R13.H0_H0, R6.reuse.H0_H0 ;  /* 0x2000000d040d3231 */ /* 0x160fe40000040806 */
[C---:B------:R-:W-:Y:S01]  /*2bc0*/  @P3 HFMA2 R14, R4.reuse.H0_H0, R14.H0_H0, R9.H1_H1 ;  /* 0x2000000e040e3231 */ /* 0x040fe20000060809 */
[----:B------:R-:W-:Y:S01]  /*2bd0*/  @P3 PRMT R9, R25, 0x7610, R9 ;  /* 0x0000761019093816 */ /* 0x000fe20000000009 */
[----:B------:R-:W-:Y:S01]  /*2be0*/  @P3 HFMA2 R15, R4.H0_H0, R15.H0_H0, R6.H1_H1 ;  /* 0x2000000f040f3231 */ /* 0x000fe20000060806 */
[----:B------:R-:W-:-:S02]  /*2bf0*/  @P3 PRMT R6, R13, 0x7610, R6 ;  /* 0x000076100d063816 */ /* 0x000fc40000000006 */
[----:B------:R-:W-:Y:S02]  /*2c00*/  @P3 PRMT R9, R9, 0x5410, R14 ;  /* 0x0000541009093816 */ /* 0x000fe4000000000e */
[----:B------:R-:W-:-:S07]  /*2c10*/  @P3 PRMT R6, R6, 0x5410, R15 ;  /* 0x0000541006063816 */ /* 0x000fce000000000f */
.L_x_41:
[----:B------:R-:W-:Y:S05]  /*2c20*/  @!P2 BRA `(.L_x_44) ;  /* 0xffffffec0004a947 */ /* 0x000fea000383ffff */
[----:B------:R-:W-:Y:S05]  /*2c30*/  BRA `(.L_x_37) ;  /* 0x0000002000907947 */ /* 0x000fea0003800000 */
.L_x_38:
[----:B------:R-:W0:Y:S01]  /*2c40*/  S2R R3, SR_TID.X ;  /* 0x0000000000037919 */ /* 0x000e220000002100 */
[----:B------:R-:W-:Y:S01]  /*2c50*/  BSSY.RECONVERGENT B1, `(.L_x_45) ;  /* 0x0000123000017945 */ /* 0x000fe20003800200 */
[----:B------:R-:W-:Y:S02]  /*2c60*/  PRMT R8, RZ, 0x7610, R8 ;  /* 0x00007610ff087816 */ /* 0x000fe40000000008 */
[----:B------:R-:W-:Y:S02]  /*2c70*/  PRMT R6, RZ, 0x7610, R6 ;  /* 0x00007610ff067816 */ /* 0x000fe40000000006 */
[----:B0-----:R-:W-:-:S04]  /*2c80*/  LOP3.LUT R7, R3, 0x1f, RZ, 0xc0, !PT ;  /* 0x0000001f03077812 */ /* 0x001fc800078ec0ff */
[----:B------:R-:W-:-:S05]  /*2c90*/  LOP3.LUT R3, RZ, R7, RZ, 0x33, !PT ;  /* 0x00000007ff037212 */ /* 0x000fca00078e33ff */
[----:B------:R-:W-:-:S05]  /*2ca0*/  IMAD.IADD R0, R0, 0x1, R3 ;  /* 0x0000000100007824 */ /* 0x000fca00078e0203 */
[C---:B------:R-:W-:Y:S02]  /*2cb0*/  ISETP.GE.U32.AND P1, PT, R0.reuse, 0x1e0, PT ;  /* 0x000001e00000780c */ /* 0x040fe40003f26070 */
[----:B------:R-:W-:-:S04]  /*2cc0*/  LEA.HI R3, R0, 0x1, RZ, 0x1b ;  /* 0x0000000100037811 */ /* 0x000fc800078fd8ff */
[----:B------:R-:W-:-:S04]  /*2cd0*/  LOP3.LUT R12, R3, 0xf, RZ, 0xc0, !PT ;  /* 0x0000000f030c7812 */ /* 0x000fc800078ec0ff */
[----:B------:R-:W-:-:S03]  /*2ce0*/  ISETP.NE.AND P0, PT, R12, RZ, PT ;  /* 0x000000ff0c00720c */ /* 0x000fc60003f05270 */
[----:B------:R-:W-:Y:S10]  /*2cf0*/  @!P1 BRA `(.L_x_46) ;  /* 0x0000001000609947 */ /* 0x000ff40003800000 */
[----:B------:R-:W-:Y:S01]  /*2d00*/  LOP3.LUT R9, R3, 0xffffff0, RZ, 0xc0, !PT ;  /* 0x0ffffff003097812 */ /* 0x000fe200078ec0ff */
[----:B------:R-:W-:Y:S01]  /*2d10*/  IMAD.MOV.U32 R4, RZ, RZ, RZ ;  /* 0x000000ffff047224 */ /* 0x000fe200078e00ff */
[----:B------:R-:W-:-:S07]  /*2d20*/  PRMT R8, RZ, 0x7610, R8 ;  /* 0x00007610ff087816 */ /* 0x000fce0000000008 */
.L_x_47:
[C---:B------:R-:W-:Y:S01]  /*2d30*/  IMAD R10, R7.reuse, 0x2, R20 ;  /* 0x00000002070a7824 */ /* 0x040fe200078e0214 */
[----:B------:R-:W-:Y:S01]  /*2d40*/  IADD3 R4, PT, PT, R4, 0x10, RZ ;  /* 0x0000001004047810 */ /* 0x000fe20007ffe0ff */
[----:B------:R-:W-:-:S03]  /*2d50*/  VIADD R7, R7, 0x200 ;  /* 0x0000020007077836 */ /* 0x000fc60000000000 */
[----:B------:R-:W0:Y:S04]  /*2d60*/  LDS.U16 R0, [R10] ;  /* 0x000000000a007984 */ /* 0x000e280000000400 */
[----:B------:R-:W1:Y:S04]  /*2d70*/  LDS.U16 R14, [R10+0x40] ;  /* 0x000040000a0e7984 */ /* 0x000e680000000400 */
[----:B------:R-:W2:Y:S04]  /*2d80*/  LDS.U16 R18, [R10+0x80] ;  /* 0x000080000a127984 */ /* 0x000ea80000000400 */
[----:B------:R-:W3:Y:S04]  /*2d90*/  LDS.U16 R22, [R10+0xc0] ;  /* 0x0000c0000a167984 */ /* 0x000ee80000000400 */
[----:B------:R-:W4:Y:S01]  /*2da0*/  LDS.U16 R16, [R10+0x100] ;  /* 0x000100000a107984 */ /* 0x000f220000000400 */
[----:B0-----:R-:W-:-:S02]  /*2db0*/  HADD2 R11, R0.H0_H0, -R5.H0_H0 ;  /* 0xa0000005000b7230 */ /* 0x001fc40000000800 */
[----:B-1----:R-:W-:-:S03]  /*2dc0*/  HADD2 R13, R14.H0_H0, -R5.H0_H0 ;  /* 0xa00000050e0d7230 */ /* 0x002fc60000000800 */
[----:B------:R-:W-:Y:S01]  /*2dd0*/  HADD2.F32 R0, -RZ, R11.H0_H0 ;  /* 0x2000000bff007230 */ /* 0x000fe20000004100 */
[----:B------:R-:W-:Y:S01]  /*2de0*/  HSETP2.EQ.AND P1, P2, R11.H0_H0, 0.0226898193359375, 0.007297515869140625, PT ;  /* 0x25cf1f790b007434 */ /* 0x000fe20003a22800 */
[----:B--2---:R-:W-:-:S03]  /*2df0*/  HADD2 R14, R18.H0_H0, -R5.H0_H0 ;  /* 0xa0000005120e7230 */ /* 0x004fc60000000800 */
[----:B------:R-:W-:Y:S01]  /*2e00*/  FFMA R15, R0, 1.4426950216293334961, -RZ ;  /* 0x3fb8aa3b000f7823 */ /* 0x000fe200000008ff */
[----:B------:R-:W-:Y:S01]  /*2e10*/  HADD2.F32 R0, -RZ, R13.H0_H0 ;  /* 0x2000000dff007230 */ /* 0x000fe20000004100 */
[----:B------:R-:W-:Y:S02]  /*2e20*/  SEL R19, RZ, 0x3c00, !P1 ;  /* 0x00003c00ff137807 */ /* 0x000fe40004800000 */
[----:B------:R-:W-:Y:S01]  /*2e30*/  HSETP2.EQ.AND P3, P1, R11.H0_H0, -2.966796875, -2.615234375, PT ;  /* 0xc1efc13b0b007434 */ /* 0x000fe20003962800 */
[----:B---3--:R-:W-:Y:S01]  /*2e40*/  HADD2 R11, R22.H0_H0, -R5.H0_H0 ;  /* 0xa0000005160b7230 */ /* 0x008fe20000000800 */
[----:B------:R-:W0:Y:S01]  /*2e50*/  MUFU.EX2 R15, R15 ;  /* 0x0000000f000f7308 */ /* 0x000e220000000800 */
[----:B------:R-:W-:Y:S01]  /*2e60*/  FFMA R17, R0, 1.4426950216293334961, -RZ ;  /* 0x3fb8aa3b00117823 */ /* 0x000fe200000008ff */
[----:B------:R-:W-:Y:S02]  /*2e70*/  SEL R18, RZ, 0x3c00, !P2 ;  /* 0x00003c00ff127807 */ /* 0x000fe40005000000 */
[----:B------:R-:W-:-:S02]  /*2e80*/  SEL R24, RZ, 0x3c00, !P3 ;  /* 0x00003c00ff187807 */ /* 0x000fc40005800000 */
[C---:B------:R-:W-:Y:S02]  /*2e90*/  HSETP2.EQ.AND P2, P3, R13.reuse.H0_H0, 0.0226898193359375, 0.007297515869140625, PT ;  /* 0x25cf1f790d007434 */ /* 0x040fe40003b42800 */
[----:B------:R-:W1:Y:S03]  /*2ea0*/  MUFU.EX2 R17, R17 ;  /* 0x0000001100117308 */ /* 0x000e660000000800 */
[----:B------:R-:W-:Y:S02]  /*2eb0*/  SEL R22, RZ, 0x3c00, !P2 ;  /* 0x00003c00ff167807 */ /* 0x000fe40005000000 */
[----:B------:R-:W-:Y:S02]  /*2ec0*/  SEL R26, RZ, 0x3c00, !P3 ;  /* 0x00003c00ff1a7807 */ /* 0x000fe40005800000 */
[----:B------:R-:W-:Y:S01]  /*2ed0*/  HSETP2.EQ.AND P2, P4, R13.H0_H0, -2.966796875, -2.615234375, PT ;  /* 0xc1efc13b0d007434 */ /* 0x000fe20003c42800 */
[----:B----4-:R-:W-:Y:S01]  /*2ee0*/  HADD2 R13, R16.H0_H0, -R5.H0_H0 ;  /* 0xa0000005100d7230 */ /* 0x010fe20000000800 */
[----:B0-----:R-:W-:-:S03]  /*2ef0*/  F2FP.F16.F32.PACK_AB R0, RZ, R15 ;  /* 0x0000000fff00723e */ /* 0x001fc600000000ff */
[----:B------:R-:W-:Y:S02]  /*2f00*/  SEL R21, RZ, 0x3c00, !P2 ;  /* 0x00003c00ff157807 */ /* 0x000fe40005000000 */
[----:B------:R-:W-:Y:S02]  /*2f10*/  HFMA2 R19, R19.H0_H0, -0.0009765625, -0.0009765625, R0.H0_H0 ;  /* 0x9400940013137831 */ /* 0x000fe40000040800 */
[----:B------:R-:W-:Y:S01]  /*2f20*/  HADD2.F32 R0, -RZ, R14.H0_H0 ;  /* 0x2000000eff007230 */ /* 0x000fe20000004100 */
[----:B------:R-:W-:Y:S01]  /*2f30*/  SEL R16, RZ, 0x3c00, !P4 ;  /* 0x00003c00ff107807 */ /* 0x000fe20006000000 */
[----:B------:R-:W-:Y:S01]  /*2f40*/  HFMA2 R19, R18.H0_H0, -0.0009765625, -0.0009765625, R19.H0_H0 ;  /* 0x9400940012137831 */ /* 0x000fe20000040813 */
[----:B-1----:R-:W-:Y:S01]  /*2f50*/  F2FP.F16.F32.PACK_AB R17, RZ, R17 ;  /* 0x00000011ff11723e */ /* 0x002fe200000000ff */
[----:B------:R-:W0:Y:S01]  /*2f60*/  LDS.U16 R18, [R10+0x140] ;  /* 0x000140000a127984 */ /* 0x000e220000000400 */
[----:B------:R-:W-:Y:S01]  /*2f70*/  FFMA R15, R0, 1.4426950216293334961, -RZ ;  /* 0x3fb8aa3b000f7823 */ /* 0x000fe200000008ff */
[----:B------:R-:W-:-:S02]  /*2f80*/  HADD2.F32 R0, -RZ, R11.H0_H0 ;  /* 0x2000000bff007230 */ /* 0x000fc40000004100 */
[----:B------:R-:W-:Y:S01]  /*2f90*/  HFMA2 R19, R24.H0_H0, 6.103515625e-05, 6.103515625e-05, R19.H0_H0 ;  /* 0x0400040018137831 */ /* 0x000fe20000040813 */
[----:B------:R-:W-:Y:S01]  /*2fa0*/  SEL R24, RZ, 0x3c00, !P1 ;  /* 0x00003c00ff187807 */ /* 0x000fe20004800000 */
[----:B------:R-:W-:Y:S01]  /*2fb0*/  HFMA2 R17, R22.H0_H0, -0.0009765625, -0.0009765625, R17.H0_H0 ;  /* 0x9400940016117831 */ /* 0x000fe20000040811 */
[----:B------:R-:W-:Y:S01]  /*2fc0*/  HSETP2.EQ.AND P1, P3, R14.H0_H0, 0.0226898193359375, 0.007297515869140625, PT ;  /* 0x25cf1f790e007434 */ /* 0x000fe20003b22800 */
[----:B------:R-:W1:Y:S01]  /*2fd0*/  LDS.U16 R22, [R10+0x180] ;  /* 0x000180000a167984 */ /* 0x000e620000000400 */
[----:B------:R-:W2:Y:S01]  /*2fe0*/  MUFU.EX2 R15, R15 ;  /* 0x0000000f000f7308 */ /* 0x000ea20000000800 */
[----:B------:R-:W-:Y:S01]  /*2ff0*/  FFMA R23, R0, 1.4426950216293334961, -RZ ;  /* 0x3fb8aa3b00177823 */ /* 0x000fe200000008ff */
[----:B------:R-:W-:Y:S02]  /*3000*/  HFMA2 R26, R26.H0_H0, -0.0009765625, -0.0009765625, R17.H0_H0 ;  /* 0x940094001a1a7831 */ /* 0x000fe40000040811 */
[----:B------:R-:W-:Y:S02]  /*3010*/  HADD2.F32 R0, -RZ, R13.H0_H0 ;  /* 0x2000000dff007230 */ /* 0x000fe40000004100 */
[----:B------:R-:W-:Y:S01]  /*3020*/  HFMA2 R19, R24.H0_H0, 3.0517578125e-05, 3.0517578125e-05, R19.H0_H0 ;  /* 0x0200020018137831 */ /* 0x000fe20000040813 */
[----:B------:R-:W-:Y:S01]  /*3030*/  SEL R24, RZ, 0x3c00, !P1 ;  /* 0x00003c00ff187807 */ /* 0x000fe20004800000 */
[----:B------:R-:W-:Y:S01]  /*3040*/  HFMA2 R21, R21.H0_H0, 6.103515625e-05, 6.103515625e-05, R26.H0_H0 ;  /* 0x0400040015157831 */ /* 0x000fe2000004081a */
[----:B------:R-:W-:Y:S01]  /*3050*/  HSETP2.EQ.AND P1, P2, R14.H0_H0, -2.966796875, -2.615234375, PT ;  /* 0xc1efc13b0e007434 */ /* 0x000fe20003a22800 */
[----:B------:R3:W4:Y:S01]  /*3060*/  MUFU.EX2 R17, R23 ;  /* 0x0000001700117308 */ /* 0x0007220000000800 */
[----:B------:R-:W-:Y:S01]  /*3070*/  SEL R26, RZ, 0x3c00, !P3 ;  /* 0x00003c00ff1a7807 */ /* 0x000fe20005800000 */
[----:B------:R-:W-:Y:S01]  /*3080*/  HADD2 R8, R8.H0_H0, R19.H0_H0 ;  /* 0x2000001308087230 */ /* 0x000fe20000000800 */
[----:B------:R-:W5:Y:S01]  /*3090*/  LDS.U16 R14, [R10+0x1c0] ;  /* 0x0001c0000a0e7984 */ /* 0x000f620000000400 */
[----:B------:R-:W-:Y:S01]  /*30a0*/  HFMA2 R16, R16.H0_H0, 3.0517578125e-05, 3.0517578125e-05, R21.H0_H0 ;  /* 0x0200020010107831 */ /* 0x000fe20000040815 */
[----:B------:R-:W-:-:S02]  /*30b0*/  SEL R19, RZ, 0x3c00, !P1 ;  /* 0x00003c00ff137807 */ /* 0x000fc40004800000 */
[C---:B------:R-:W-:Y:S01]  /*30c0*/  HSETP2.EQ.AND P3, P4, R11.reuse.H0_H0, 0.0226898193359375, 0.007297515869140625, PT ;  /* 0x25cf1f790b007434 */ /* 0x040fe20003c62800 */
[----:B------:R-:W-:Y:S01]  /*30d0*/  HADD2 R16, R8.H0_H0, R16.H0_H0 ;  /* 0x2000001008107230 */ /* 0x000fe20000000800 */
[----:B--2---:R-:W-:Y:S01]  /*30e0*/  F2FP.F16.F32.PACK_AB R15, RZ, R15 ;  /* 0x0000000fff0f723e */ /* 0x004fe200000000ff */
[----:B---3--:R-:W-:Y:S01]  /*30f0*/  FFMA R23, R0, 1.4426950216293334961, -RZ ;  /* 0x3fb8aa3b00177823 */ /* 0x008fe200000008ff */
[----:B------:R-:W-:Y:S01]  /*3100*/  SEL R0, RZ, 0x3c00, !P2 ;  /* 0x00003c00ff007807 */ /* 0x000fe20005000000 */
[----:B------:R-:W2:Y:S01]  /*3110*/  LDS.U16 R8, [R10+0x200] ;  /* 0x000200000a087984 */ /* 0x000ea20000000400 */
[----:B------:R-:W-:Y:S01]  /*3120*/  HSETP2.EQ.AND P1, P2, R11.H0_H0, -2.966796875, -2.615234375, PT ;  /* 0xc1efc13b0b007434 */ /* 0x000fe20003a22800 */
[----:B------:R-:W-:Y:S01]  /*3130*/  HFMA2 R15, R24.H0_H0, -0.0009765625, -0.0009765625, R15.H0_H0 ;  /* 0x94009400180f7831 */ /* 0x000fe2000004080f */
[----:B------:R-:W-:Y:S02]  /*3140*/  SEL R24, RZ, 0x3c00, !P3 ;  /* 0x00003c00ff187807 */ /* 0x000fe40005800000 */
[----:B----4-:R-:W-:Y:S01]  /*3150*/  F2FP.F16.F32.PACK_AB R17, RZ, R17 ;  /* 0x00000011ff11723e */ /* 0x010fe200000000ff */
[----:B------:R-:W-:-:S02]  /*3160*/  HFMA2 R26, R26.H0_H0, -0.0009765625, -0.0009765625, R15.H0_H0 ;  /* 0x940094001a1a7831 */ /* 0x000fc4000004080f */
[----:B------:R-:W3:Y:S02]  /*3170*/  MUFU.EX2 R15, R23 ;  /* 0x00000017000f7308 */ /* 0x000ee40000000800 */
[----:B------:R-:W-:Y:S02]  /*3180*/  HFMA2 R19, R19.H0_H0, 6.103515625e-05, 6.103515625e-05, R26.H0_H0 ;  /* 0x0400040013137831 */ /* 0x000fe4000004081a */
[----:B0-----:R-:W-:Y:S02]  /*3190*/  HADD2 R18, R18.H0_H0, -R5.H0_H0 ;  /* 0xa000000512127230 */ /* 0x001fe40000000800 */
[----:B------:R-:W-:Y:S02]  /*31a0*/  HFMA2 R19, R0.H0_H0, 3.0517578125e-05, 3.0517578125e-05, R19.H0_H0 ;  /* 0x0200020000137831 */ /* 0x000fe40000040813 */
[----:B------:R-:W-:Y:S02]  /*31b0*/  HFMA2 R17, R24.H0_H0, -0.0009765625, -0.0009765625, R17.H0_H0 ;  /* 0x9400940018117831 */ /* 0x000fe40000040811 */
[----:B------:R-:W-:Y:S01]  /*31c0*/  HADD2.F32 R0, -RZ, R18.H0_H0 ;  /* 0x20000012ff007230 */ /* 0x000fe20000004100 */
[----:B------:R-:W-:Y:S01]  /*31d0*/  SEL R24, RZ, 0x3c00, !P4 ;  /* 0x00003c00ff187807 */ /* 0x000fe20006000000 */
[----:B-1----:R-:W-:Y:S01]  /*31e0*/  HADD2 R22, R22.H0_H0, -R5.H0_H0 ;  /* 0xa000000516167230 */ /* 0x002fe20000000800 */
[----:B------:R-:W-:-:S02]  /*31f0*/  HSETP2.EQ.AND P3, P4, R13.H0_H0, 0.0226898193359375, 0.007297515869140625, PT ;  /* 0x25cf1f790d007434 */ /* 0x000fc40003c62800 */
[----:B------:R-:W-:Y:S01]  /*3200*/  FFMA R11, R0, 1.4426950216293334961, -RZ ;  /* 0x3fb8aa3b000b7823 */ /* 0x000fe200000008ff */
[----:B------:R-:W-:Y:S02]  /*3210*/  HFMA2 R17, R24.H0_H0, -0.0009765625, -0.0009765625, R17.H0_H0 ;  /* 0x9400940018117831 */ /* 0x000fe40000040811 */
[----:B------:R-:W-:Y:S01]  /*3220*/  HADD2.F32 R0, -RZ, R22.H0_H0 ;  /* 0x20000016ff007230 */ /* 0x000fe20000004100 */
[----:B------:R-:W-:Y:S02]  /*3230*/  SEL R24, RZ, 0x3c00, !P1 ;  /* 0x00003c00ff187807 */ /* 0x000fe40004800000 */
[----:B------:R-:W-:Y:S01]  /*3240*/  SEL R26, RZ, 0x3c00, !P3 ;  /* 0x00003c00ff1a7807 */ /* 0x000fe20005800000 */
[----:B------:R-:W0:Y:S01]  /*3250*/  MUFU.EX2 R11, R11 ;  /* 0x0000000b000b7308 */ /* 0x000e220000000800 */
[----:B------:R-:W-:Y:S01]  /*3260*/  HSETP2.EQ.AND P1, P3, R13.H0_H0, -2.966796875, -2.615234375, PT ;  /* 0xc1efc13b0d007434 */ /* 0x000fe20003b22800 */
[----:B------:R-:W-:Y:S01]  /*3270*/  FFMA R13, R0, 1.4426950216293334961, -RZ ;  /* 0x3fb8aa3b000d7823 */ /* 0x000fe200000008ff */
[----:B---3--:R-:W-:Y:S01]  /*3280*/  F2FP.F16.F32.PACK_AB R21, RZ, R15 ;  /* 0x0000000fff15723e */ /* 0x008fe200000000ff */
[----:B------:R-:W-:Y:S01]  /*3290*/  HFMA2 R17, R24.H0_H0, 6.103515625e-05, 6.103515625e-05, R17.H0_H0 ;  /* 0x0400040018117831 */ /* 0x000fe20000040811 */
[----:B------:R-:W-:Y:S01]  /*32a0*/  SEL R24, RZ, 0x3c00, !P4 ;  /* 0x00003c00ff187807 */ /* 0x000fe20006000000 */
[----:B------:R-:W-:Y:S01]  /*32b0*/  HADD2 R15, R16.H0_H0, R19.H0_H0 ;  /* 0x20000013100f7230 */ /* 0x000fe20000000800 */
[----:B------:R-:W-:Y:S01]  /*32c0*/  SEL R0, RZ, 0x3c00, !P2 ;  /* 0x00003c00ff007807 */ /* 0x000fe20005000000 */
[----:B------:R-:W-:Y:S01]  /*32d0*/  HFMA2 R21, R26.H0_H0, -0.0009765625, -0.0009765625, R21.H0_H0 ;  /* 0x940094001a157831 */ /* 0x000fe20000040815 */
[----:B------:R-:W1:Y:S01]  /*32e0*/  MUFU.EX2 R13, R13 ;  /* 0x0000000d000d7308 */ /* 0x000e620000000800 */
[----:B------:R-:W3:Y:S01]  /*32f0*/  LDS.U16 R16, [R10+0x240] ;  /* 0x000240000a107984 */ /* 0x000ee20000000400 */
[----:B------:R-:W-:Y:S01]  /*3300*/  SEL R26, RZ, 0x3c00, !P1 ;  /* 0x00003c00ff1a7807 */ /* 0x000fe20004800000 */
[----:B------:R-:W-:Y:S01]  /*3310*/  HFMA2 R21, R24.H0_H0, -0.0009765625, -0.0009765625, R21.H0_H0 ;  /* 0x9400940018157831 */ /* 0x000fe20000040815 */
[----:B------:R-:W-:Y:S01]  /*3320*/  SEL R24, RZ, 0x3c00, !P3 ;  /* 0x00003c00ff187807 */ /* 0x000fe20005800000 */
[----:B------:R-:W-:Y:S01]  /*3330*/  HFMA2 R0, R0.H0_H0, 3.0517578125e-05, 3.0517578125e-05, R17.H0_H0 ;  /* 0x0200020000007831 */ /* 0x000fe20000040811 */
[----:B------:R-:W-:Y:S01]  /*3340*/  HSETP2.EQ.AND P1, P2, R18.H0_H0, 0.0226898193359375, 0.007297515869140625, PT ;  /* 0x25cf1f7912007434 */ /* 0x000fe20003a22800 */
[----:B------:R-:W-:Y:S01]  /*3350*/  HFMA2 R21, R26.H0_H0, 6.103515625e-05, 6.103515625e-05, R21.H0_H0 ;  /* 0x040004001a157831 */ /* 0x000fe20000040815 */
[----:B0-----:R-:W-:Y:S01]  /*3360*/  F2FP.F16.F32.PACK_AB R17, RZ, R11 ;  /* 0x0000000bff11723e */ /* 0x001fe200000000ff */
[----:B------:R-:W-:Y:S01]  /*3370*/  HADD2 R0, R15.H0_H0, R0.H0_H0 ;  /* 0x200000000f007230 */ /* 0x000fe20000000800 */
[----:B------:R-:W-:Y:S01]  /*3380*/  HSETP2.EQ.AND P3, P4, R22.H0_H0, 0.0226898193359375, 0.007297515869140625, PT ;  /* 0x25cf1f7916007434 */ /* 0x000fe20003c62800 */
[----:B------:R-:W-:Y:S01]  /*3390*/  HFMA2 R11, R24.H0_H0, 3.0517578125e-05, 3.0517578125e-05, R21.H0_H0 ;  /* 0x02000200180b7831 */ /* 0x000fe20000040815 */
[----:B------:R-:W-:Y:S01]  /*33a0*/  SEL R26, RZ, 0x3c00, !P1 ;  /* 0x00003c00ff1a7807 */ /* 0x000fe20004800000 */
[----:B-----5:R-:W-:Y:S01]  /*33b0*/  HADD2 R14, R14.H0_H0, -R5.H0_H0 ;  /* 0xa00000050e0e7230 */ /* 0x020fe20000000800 */
[----:B------:R-:W-:Y:S01]  /*33c0*/  SEL R24, RZ, 0x3c00, !P2 ;  /* 0x00003c00ff187807 */ /* 0x000fe20005000000 */
[----:B------:R-:W-:Y:S01]  /*33d0*/  HADD2 R11, R0.H0_H0, R11.H0_H0 ;  /* 0x2000000b000b7230 */ /* 0x000fe20000000800 */
[----:B------:R-:W-:Y:S01]  /*33e0*/  HSETP2.EQ.AND P1, P2, R18.H0_H0, -2.966796875, -2.615234375, PT ;  /* 0xc1efc13b12007434 */ /* 0x000fe20003a22800 */
[----:B------:R-:W-:-:S02]  /*33f0*/  HFMA2 R17, R26.H0_H0, -0.0009765625, -0.0009765625, R17.H0_H0 ;  /* 0x940094001a117831 */ /* 0x000fc40000040811 */
[----:B------:R-:W-:Y:S01]  /*3400*/  HADD2.F32 R0, -RZ, R14.H0_H0 ;  /* 0x2000000eff007230 */ /* 0x000fe20000004100 */
[----:B-1----:R-:W-:Y:S01]  /*3410*/  F2FP.F16.F32.PACK_AB R21, RZ, R13 ;  /* 0x0000000dff15723e */ /* 0x002fe200000000ff */
[----:B--2---:R-:W-:Y:S01]  /*3420*/  HADD2 R13, R8.H0_H0, -R5.H0_H0 ;  /* 0xa0000005080d7230 */ /* 0x004fe20000000800 */
[----:B------:R-:W-:Y:S01]  /*3430*/  SEL R8, RZ, 0x3c00, !P1 ;  /* 0x00003c00ff087807 */ /* 0x000fe20004800000 */
[----:B------:R-:W-:Y:S02]  /*3440*/  HFMA2 R17, R24.H0_H0, -0.0009765625, -0.0009765625, R17.H0_H0 ;  /* 0x9400940018117831 */ /* 0x000fe40000040811 */
[----:B------:R-:W-:Y:S01]  /*3450*/  FFMA R15, R0, 1.4426950216293334961, -RZ ;  /* 0x3fb8aa3b000f7823 */ /* 0x000fe200000008ff */
[----:B------:R-:W0:Y:S01]  /*3460*/  LDS.U16 R18, [R10+0x280] ;  /* 0x000280000a127984 */ /* 0x000e220000000400 */
[----:B------:R-:W-:Y:S02]  /*3470*/  HADD2.F32 R0, -RZ, R13.H0_H0 ;  /* 0x2000000dff007230 */ /* 0x000fe40000004100 */
[----:B------:R-:W-:Y:S01]  /*3480*/  HFMA2 R19, R8.H0_H0, 6.103515625e-05, 6.103515625e-05, R17.H0_H0 ;  /* 0x0400040008137831 */ /* 0x000fe20000040811 */
[----:B------:R-:W-:Y:S01]  /*3490*/  SEL R24, RZ, 0x3c00, !P3 ;  /* 0x00003c00ff187807 */ /* 0x000fe20005800000 */
[----:B------:R-:W1:Y:S01]  /*34a0*/  MUFU.EX2 R15, R15 ;  /* 0x0000000f000f7308 */ /* 0x000e620000000800 */
[----:B------:R-:W-:Y:S01]  /*34b0*/  FFMA R17, R0, 1.4426950216293334961, -RZ ;  /* 0x3fb8aa3b00117823 */ /* 0x000fe200000008ff */
[----:B------:R-:W-:-:S02]  /*34c0*/  HSETP2.EQ.AND P1, P3, R22.H0_H0, -2.966796875, -2.615234375, PT ;  /* 0xc1efc13b16007434 */ /* 0x000fc40003b22800 */
[----:B------:R-:W-:Y:S01]  /*34d0*/  HFMA2 R21, R24.H0_H0, -0.0009765625, -0.0009765625, R21.H0_H0 ;  /* 0x9400940018157831 */ /* 0x000fe20000040815 */
[----:B------:R-:W-:Y:S02]  /*34e0*/  SEL R8, RZ, 0x3c00, !P4 ;  /* 0x00003c00ff087807 */ /* 0x000fe40006000000 */
[----:B------:R-:W-:Y:S01]  /*34f0*/  SEL R0, RZ, 0x3c00, !P2 ;  /* 0x00003c00ff007807 */ /* 0x000fe20005000000 */
[----:B------:R-:W2:Y:S01]  /*3500*/  MUFU.EX2 R17, R17 ;  /* 0x0000001100117308 */ /* 0x000ea20000000800 */
[----:B------:R-:W-:Y:S01]  /*3510*/  SEL R22, RZ, 0x3c00, !P1 ;  /* 0x00003c00ff167807 */ /* 0x000fe20004800000 */
[----:B------:R-:W-:Y:S01]  /*3520*/  HFMA2 R21, R8.H0_H0, -0.0009765625, -0.0009765625, R21.H0_H0 ;  /* 0x9400940008157831 */ /* 0x000fe20000040815 */
[----:B------:R-:W-:Y:S01]  /*3530*/  HSETP2.EQ.AND P2, P1, R14.H0_H0, 0.0226898193359375, 0.007297515869140625, PT ;  /* 0x25cf1f790e007434 */ /* 0x000fe20003942800 */
[----:B------:R-:W4:Y:S01]  /*3540*/  LDS.U16 R8, [R10+0x2c0] ;  /* 0x0002c0000a087984 */ /* 0x000f220000000400 */
[----:B------:R-:W-:Y:S02]  /*3550*/  HFMA2 R0, R0.H0_H0, 3.0517578125e-05, 3.0517578125e-05, R19.H0_H0 ;  /* 0x0200020000007831 */ /* 0x000fe40000040813 */
[----:B---3--:R-:W-:Y:S01]  /*3560*/  HADD2 R16, R16.H0_H0, -R5.H0_H0 ;  /* 0xa000000510107230 */ /* 0x008fe20000000800 */
[----:B------:R-:W-:Y:S01]  /*3570*/  SEL R24, RZ, 0x3c00, !P2 ;  /* 0x00003c00ff187807 */ /* 0x000fe20005000000 */
[----:B------:R-:W-:Y:S01]  /*3580*/  HFMA2 R19, R22.H0_H0, 6.103515625e-05, 6.103515625e-05, R21.H0_H0 ;  /* 0x0400040016137831 */ /* 0x000fe20000040815 */
[----:B------:R-:W-:-:S02]  /*3590*/  SEL R22, RZ, 0x3c00, !P3 ;  /* 0x00003c00ff167807 */ /* 0x000fc40005800000 */
[----:B-1----:R-:W-:Y:S01]  /*35a0*/  F2FP.F16.F32.PACK_AB R21, RZ, R15 ;  /* 0x0000000fff15723e */ /* 0x002fe200000000ff */
[----:B------:R-:W-:Y:S02]  /*35b0*/  HADD2 R15, R11.H0_H0, R0.H0_H0 ;  /* 0x200000000b0f7230 */ /* 0x000fe40000000800 */
[----:B------:R-:W-:Y:S02]  /*35c0*/  HADD2.F32 R0, -RZ, R16.H0_H0 ;  /* 0x20000010ff007230 */ /* 0x000fe40000004100 */
[----:B------:R-:W-:Y:S01]  /*35d0*/  HFMA2 R19, R22.H0_H0, 3.0517578125e-05, 3.0517578125e-05, R19.H0_H0 ;  /* 0x0200020016137831 */ /* 0x000fe20000040813 */
[----:B------:R-:W-:Y:S01]  /*35e0*/  HSETP2.EQ.AND P4, P2, R14.H0_H0, -2.966796875, -2.615234375, PT ;  /* 0xc1efc13b0e007434 */ /* 0x000fe20003a82800 */
[----:B------:R-:W-:Y:S01]  /*35f0*/  HFMA2 R21, R24.H0_H0, -0.0009765625, -0.0009765625, R21.H0_H0 ;  /* 0x9400940018157831 */ /* 0x000fe20000040815 */
[----:B--2---:R-:W-:Y:S01]  /*3600*/  F2FP.F16.F32.PACK_AB R22, RZ, R17 ;  /* 0x00000011ff16723e */ /* 0x004fe200000000ff */
[----:B------:R-:W-:Y:S01]  /*3610*/  FFMA R17, R0, 1.4426950216293334961, -RZ ;  /* 0x3fb8aa3b00117823 */ /* 0x000fe200000008ff */
[----:B------:R-:W-:Y:S01]  /*3620*/  SEL R0, RZ, 0x3c00, !P1 ;  /* 0x00003c00ff007807 */ /* 0x000fe20004800000 */
[----:B------:R-:W1:Y:S01]  /*3630*/  LDS.U16 R14, [R10+0x300] ;  /* 0x000300000a0e7984 */ /* 0x000e620000000400 */
[----:B------:R-:W-:Y:S01]  /*3640*/  SEL R11, RZ, 0x3c00, !P4 ;  /* 0x00003c00ff0b7807 */ /* 0x000fe20006000000 */
[----:B------:R-:W-:Y:S01]  /*3650*/  HADD2 R15, R15.H0_H0, R19.H0_H0 ;  /* 0x200000130f0f7230 */ /* 0x000fe20000000800 */
[C---:B------:R-:W-:Y:S01]  /*3660*/  HSETP2.EQ.AND P5, P3, R13.reuse.H0_H0, 0.0226898193359375, 0.007297515869140625, PT ;  /* 0x25cf1f790d007434 */ /* 0x040fe20003ba2800 */
[----:B------:R-:W-:Y:S01]  /*3670*/  HFMA2 R0, R0.H0_H0, -0.0009765625, -0.0009765625, R21.H0_H0 ;  /* 0x9400940000007831 */ /* 0x000fe20000040815 */
[----:B------:R-:W-:Y:S01]  /*3680*/  HSETP2.EQ.AND P4, P1, R13.H0_H0, -2.966796875, -2.615234375, PT ;  /* 0xc1efc13b0d007434 */ /* 0x000fe20003982800 */
[----:B------:R-:W2:Y:S01]  /*3690*/  MUFU.EX2 R17, R17 ;  /* 0x0000001100117308 */ /* 0x000ea20000000800 */
[----:B------:R-:W-:Y:S01]  /*36a0*/  SEL R13, RZ, 0x3c00, !P2 ;  /* 0x00003c00ff0d7807 */ /* 0x000fe20005000000 */
[----:B------:R-:W-:Y:S01]  /*36b0*/  HFMA2 R0, R11.H0_H0, 6.103515625e-05, 6.103515625e-05, R0.H0_H0 ;  /* 0x040004000b007831 */ /* 0x000fe20000040800 */
[----:B------:R-:W-:Y:S01]  /*36c0*/  SEL R23, RZ, 0x3c00, !P5 ;  /* 0x00003c00ff177807 */ /* 0x000fe20006800000 */
[----:B0-----:R-:W-:Y:S01]  /*36d0*/  HADD2 R11, R18.H0_H0, -R5.H0_H0 ;  /* 0xa0000005120b7230 */ /* 0x001fe20000000800 */
[----:B------:R-:W-:Y:S01]  /*36e0*/  SEL R21, RZ, 0x3c00, !P3 ;  /* 0x00003c00ff157807 */ /* 0x000fe20005800000 */
[----:B------:R-:W-:Y:S01]  /*36f0*/  HFMA2 R18, R13.H0_H0, 3.0517578125e-05, 3.0517578125e-05, R0.H0_H0 ;  /* 0x020002000d127831 */ /* 0x000fe20000040800 */
[----:B------:R-:W-:Y:S01]  /*3700*/  SEL R24, RZ, 0x3c00, !P4 ;  /* 0x00003c00ff187807 */ /* 0x000fe20006000000 */
[----:B------:R-:W-:-:S02]  /*3710*/  HFMA2 R22, R23.H0_H0, -0.0009765625, -0.0009765625, R22.H0_H0 ;  /* 0x9400940017167831 */ /* 0x000fc40000040816 */
[----:B------:R-:W-:Y:S01]  /*3720*/  HADD2.F32 R0, -RZ, R11.H0_H0 ;  /* 0x2000000bff007230 */ /* 0x000fe20000004100 */
[C---:B------:R-:W-:Y:S01]  /*3730*/  HSETP2.EQ.AND P3, P4, R16.reuse.H0_H0, 0.0226898193359375, 0.007297515869140625, PT ;  /* 0x25cf1f7910007434 */ /* 0x040fe20003c62800 */
[----:B------:R-:W-:Y:S01]  /*3740*/  HADD2 R15, R15.H0_H0, R18.H0_H0 ;  /* 0x200000120f0f7230 */ /* 0x000fe20000000800 */
[----:B------:R-:W-:Y:S01]  /*3750*/  HSETP2.EQ.AND P5, P2, R16.H0_H0, -2.966796875, -2.615234375, PT ;  /* 0xc1efc13b10007434 */ /* 0x000fe20003aa2800 */
[----:B------:R-:W-:Y:S01]  /*3760*/  HFMA2 R21, R21.H0_H0, -0.0009765625, -0.0009765625, R22.H0_H0 ;  /* 0x9400940015157831 */ /* 0x000fe20000040816 */
[----:B------:R-:W0:Y:S01]  /*3770*/  LDS.U16 R16, [R10+0x340] ;  /* 0x000340000a107984 */ /* 0x000e220000000400 */
[----:B------:R-:W-:Y:S01]  /*3780*/  FFMA R13, R0, 1.4426950216293334961, -RZ ;  /* 0x3fb8aa3b000d7823 */ /* 0x000fe200000008ff */
[----:B------:R-:W-:Y:S01]  /*3790*/  SEL R22, RZ, 0x3c00, !P1 ;  /* 0x00003c00ff167807 */ /* 0x000fe20004800000 */
[----:B------:R-:W-:Y:S01]  /*37a0*/  HFMA2 R19, R24.H0_H0, 6.103515625e-05, 6.103515625e-05, R21.H0_H0 ;  /* 0x0400040018137831 */ /* 0x000fe20000040815 */
[----:B--2---:R-:W-:Y:S01]  /*37b0*/  F2FP.F16.F32.PACK_AB R17, RZ, R17 ;  /* 0x00000011ff11723e */ /* 0x004fe200000000ff */
[----:B----4-:R-:W-:Y:S01]  /*37c0*/  HADD2 R8, R8.H0_H0, -R5.H0_H0 ;  /* 0xa000000508087230 */ /* 0x010fe20000000800 */
[----:B------:R-:W-:Y:S01]  /*37d0*/  SEL R24, RZ, 0x3c00, !P3 ;  /* 0x00003c00ff187807 */ /* 0x000fe20005800000 */
[----:B------:R-:W2:Y:S01]  /*37e0*/  MUFU.EX2 R13, R13 ;  /* 0x0000000d000d7308 */ /* 0x000ea20000000800 */
[----:B------:R-:W3:Y:S01]  /*37f0*/  LDS.U16 R18, [R10+0x380] ;  /* 0x000380000a127984 */ /* 0x000ee20000000400 */
[----:B------:R-:W-:Y:S01]  /*3800*/  SEL R26, RZ, 0x3c00, !P4 ;  /* 0x00003c00ff1a7807 */ /* 0x000fe20006000000 */
[----:B------:R-:W-:-:S02]  /*3810*/  HADD2.F32 R0, -RZ, R8.H0_H0 ;  /* 0x20000008ff007230 */ /* 0x000fc40000004100 */
[----:B------:R-:W-:Y:S01]  /*3820*/  HFMA2 R17, R24.H0_H0, -0.0009765625, -0.0009765625, R17.H0_H0 ;  /* 0x9400940018117831 */ /* 0x000fe20000040811 */
[----:B------:R-:W-:Y:S01]  /*3830*/  SEL R21, RZ, 0x3c00, !P5 ;  /* 0x00003c00ff157807 */ /* 0x000fe20006800000 */
[----:B------:R-:W-:Y:S01]  /*3840*/  HFMA2 R19, R22.H0_H0, 3.0517578125e-05, 3.0517578125e-05, R19.H0_H0 ;  /* 0x0200020016137831 */ /* 0x000fe20000040813 */
[----:B------:R-:W-:Y:S01]  /*3850*/  HSETP2.EQ.AND P1, P3, R11.H0_H0, 0.0226898193359375, 0.007297515869140625, PT ;  /* 0x25cf1f790b007434 */ /* 0x000fe20003b22800 */
[----:B------:R4:W5:Y:S01]  /*3860*/  LDS.U16 R22, [R10+0x3c0] ;  /* 0x0003c0000a167984 */ /* 0x0009620000000400 */
[----:B------:R-:W-:Y:S02]  /*3870*/  HFMA2 R26, R26.H0_H0, -0.0009765625, -0.0009765625, R17.H0_H0 ;  /* 0x940094001a1a7831 */ /* 0x000fe40000040811 */
[----:B------:R-:W-:Y:S01]  /*3880*/  FFMA R17, R0, 1.4426950216293334961, -RZ ;  /* 0x3fb8aa3b00117823 */ /* 0x000fe200000008ff */
[----:B------:R-:W-:Y:S01]  /*3890*/  SEL R0, RZ, 0x3c00, !P2 ;  /* 0x00003c00ff007807 */ /* 0x000fe20005000000 */
[----:B------:R-:W-:Y:S01]  /*38a0*/  HADD2 R15, R15.H0_H0, R19.H0_H0 ;  /* 0x200000130f0f7230 */ /* 0x000fe20000000800 */
[----:B------:R-:W-:Y:S01]  /*38b0*/  SEL R24, RZ, 0x3c00, !P1 ;  /* 0x00003c00ff187807 */ /* 0x000fe20004800000 */
[----:B------:R-:W-:Y:S01]  /*38c0*/  HFMA2 R21, R21.H0_H0, 6.103515625e-05, 6.103515625e-05, R26.H0_H0 ;  /* 0x0400040015157831 */ /* 0x000fe2000004081a */
[----:B------:R-:W-:Y:S01]  /*38d0*/  HSETP2.EQ.AND P2, P1, R11.H0_H0, -2.966796875, -2.615234375, PT ;  /* 0xc1efc13b0b007434 */ /* 0x000fe20003942800 */
[----:B-1----:R-:W-:Y:S01]  /*38e0*/  HADD2 R14, R14.H0_H0, -R5.H0_H0 ;  /* 0xa00000050e0e7230 */ /* 0x002fe20000000800 */
[----:B--2---:R-:W-:Y:S01]  /*38f0*/  F2FP.F16.F32.PACK_AB R19, RZ, R13 ;  /* 0x0000000dff13723e */ /* 0x004fe200000000ff */
[----:B------:R-:W1:Y:S01]  /*3900*/  MUFU.EX2 R17, R17 ;  /* 0x0000001100117308 */ /* 0x000e620000000800 */
[----:B------:R-:W-:Y:S01]  /*3910*/  HFMA2 R13, R0.H0_H0, 3.0517578125e-05, 3.0517578125e-05, R21.H0_H0 ;  /* 0x02000200000d7831 */ /* 0x000fe20000040815 */
[----:B------:R-:W-:Y:S01]  /*3920*/  SEL R26, RZ, 0x3c00, !P3 ;  /* 0x00003c00ff1a7807 */ /* 0x000fe20005800000 */
[----:B------:R-:W-:-:S02]  /*3930*/  HADD2.F32 R0, -RZ, R14.H0_H0 ;  /* 0x2000000eff007230 */ /* 0x000fc40000004100 */
[----:B------:R-:W-:Y:S01]  /*3940*/  HFMA2 R19, R24.H0_H0, -0.0009765625, -0.0009765625, R19.H0_H0 ;  /* 0x9400940018137831 */ /* 0x000fe20000040813 */
[----:B------:R-:W-:Y:S02]  /*3950*/  SEL R24, RZ, 0x3c00, !P2 ;  /* 0x00003c00ff187807 */ /* 0x000fe40005000000 */
[----:B------:R-:W-:Y:S01]  /*3960*/  HSETP2.EQ.AND P3, P4, R8.H0_H0, 0.0226898193359375, 0.007297515869140625, PT ;  /* 0x25cf1f7908007434 */ /* 0x000fe20003c62800 */
[----:B------:R-:W-:Y:S01]  /*3970*/  FFMA R11, R0, 1.4426950216293334961, -RZ ;  /* 0x3fb8aa3b000b7823 */ /* 0x000fe200000008ff */
[----:B------:R-:W-:Y:S01]  /*3980*/  HFMA2 R19, R26.H0_H0, -0.0009765625, -0.0009765625, R19.H0_H0 ;  /* 0x940094001a137831 */ /* 0x000fe20000040813 */
[----:B------:R-:W-:Y:S02]  /*3990*/  SEL R0, RZ, 0x3c00, !P1 ;  /* 0x00003c00ff007807 */ /* 0x000fe40004800000 */
[----:B----4-:R-:W2:Y:S01]  /*39a0*/  MUFU.EX2 R10, R11 ;  /* 0x0000000b000a7308 */ /* 0x010ea20000000800 */
[----:B------:R-:W-:Y:S01]  /*39b0*/  HFMA2 R19, R24.H0_H0, 6.103515625e-05, 6.103515625e-05, R19.H0_H0 ;  /* 0x0400040018137831 */ /* 0x000fe20000040813 */
[----:B------:R-:W-:Y:S01]  /*39c0*/  SEL R26, RZ, 0x3c00, !P3 ;  /* 0x00003c00ff1a7807 */ /* 0x000fe20005800000 */
[----:B0-----:R-:W-:Y:S01]  /*39d0*/  HADD2 R16, R16.H0_H0, -R5.H0_H0 ;  /* 0xa000000510107230 */ /* 0x001fe20000000800 */
[----:B------:R-:W-:Y:S01]  /*39e0*/  SEL R24, RZ, 0x3c00, !P4 ;  /* 0x00003c00ff187807 */ /* 0x000fe20006000000 */
[----:B------:R-:W-:Y:S01]  /*39f0*/  HFMA2 R19, R0.H0_H0, 3.0517578125e-05, 3.0517578125e-05, R19.H0_H0 ;  /* 0x0200020000137831 */ /* 0x000fe20000040813 */
[----:B-1----:R-:W-:-:S02]  /*3a00*/  F2FP.F16.F32.PACK_AB R17, RZ, R17 ;  /* 0x00000011ff11723e */ /* 0x002fc400000000ff */
[----:B------:R-:W-:Y:S01]  /*3a10*/  HADD2.F32 R0, -RZ, R16.H0_H0 ;  /* 0x20000010ff007230 */ /* 0x000fe20000004100 */
[----:B------:R-:W-:Y:S01]  /*3a20*/  HSETP2.EQ.AND P3, P2, R8.H0_H0, -2.966796875, -2.615234375, PT ;  /* 0xc1efc13b08007434 */ /* 0x000fe20003a62800 */
[----:B------:R-:W-:Y:S02]  /*3a30*/  HADD2 R8, R15.H0_H0, R13.H0_H0 ;  /* 0x2000000d0f087230 */ /* 0x000fe40000000800 */
[----:B------:R-:W-:Y:S02]  /*3a40*/  HFMA2 R17, R26.H0_H0, -0.0009765625, -0.0009765625, R17.H0_H0 ;  /* 0x940094001a117831 */ /* 0x000fe40000040811 */
[----:B------:R-:W-:Y:S01]  /*3a50*/  FFMA R15, R0, 1.4426950216293334961, -RZ ;  /* 0x3fb8aa3b000f7823 */ /* 0x000fe200000008ff */
[----:B---3--:R-:W-:Y:S02]  /*3a60*/  HADD2 R18, R18.H0_H0, -R5.H0_H0 ;  /* 0xa000000512127230 */ /* 0x008fe40000000800 */
[----:B------:R-:W-:Y:S01]  /*3a70*/  HFMA2 R17, R24.H0_H0, -0.0009765625, -0.0009765625, R17.H0_H0 ;  /* 0x9400940018117831 */ /* 0x000fe20000040811 */
[----:B------:R-:W-:Y:S01]  /*3a80*/  SEL R24, RZ, 0x3c00, !P3 ;  /* 0x00003c00ff187807 */ /* 0x000fe20005800000 */
[----:B-----5:R-:W-:Y:S01]  /*3a90*/  HADD2 R22, R22.H0_H0, -R5.H0_H0 ;  /* 0xa000000516167230 */ /* 0x020fe20000000800 */
[----:B--2---:R-:W-:Y:S01]  /*3aa0*/  F2FP.F16.F32.PACK_AB R11, RZ, R10 ;  /* 0x0000000aff0b723e */ /* 0x004fe200000000ff */
[----:B------:R-:W-:Y:S01]  /*3ab0*/  HADD2.F32 R0, -RZ, R18.H0_H0 ;  /* 0x20000012ff007230 */ /* 0x000fe20000004100 */
[----:B------:R-:W-:Y:S01]  /*3ac0*/  HSETP2.EQ.AND P1, P3, R14.H0_H0, 0.0226898193359375, 0.007297515869140625, PT ;  /* 0x25cf1f790e007434 */ /* 0x000fe20003b22800 */
[----:B------:R-:W0:Y:S01]  /*3ad0*/  MUFU.EX2 R10, R15 ;  /* 0x0000000f000a7308 */ /* 0x000e220000000800 */
[----:B------:R-:W-:-:S02]  /*3ae0*/  HFMA2 R17, R24.H0_H0, 6.103515625e-05, 6.103515625e-05, R17.H0_H0 ;  /* 0x0400040018117831 */ /* 0x000fc40000040811 */
[----:B------:R-:W-:Y:S01]  /*3af0*/  HADD2 R8, R8.H0_H0, R19.H0_H0 ;  /* 0x2000001308087230 */ /* 0x000fe20000000800 */
[----:B------:R-:W-:Y:S01]  /*3b00*/  SEL R24, RZ, 0x3c00, !P1 ;  /* 0x00003c00ff187807 */ /* 0x000fe20004800000 */
[----:B------:R-:W-:Y:S01]  /*3b10*/  FFMA R19, R0, 1.4426950216293334961, -RZ ;  /* 0x3fb8aa3b00137823 */ /* 0x000fe200000008ff */
[----:B------:R-:W-:Y:S01]  /*3b20*/  HSETP2.EQ.AND P1, P4, R14.H0_H0, -2.966796875, -2.615234375, PT ;  /* 0xc1efc13b0e007434 */ /* 0x000fe20003c22800 */
[----:B------:R-:W-:Y:S01]  /*3b30*/  HADD2.F32 R0, -RZ, R22.H0_H0 ;  /* 0x20000016ff007230 */ /* 0x000fe20000004100 */
[----:B------:R-:W-:Y:S01]  /*3b40*/  SEL R14, RZ, 0x3c00, !P2 ;  /* 0x00003c00ff0e7807 */ /* 0x000fe20005000000 */
[----:B------:R-:W-:Y:S01]  /*3b50*/  HFMA2 R11, R24.H0_H0, -0.0009765625, -0.0009765625, R11.H0_H0 ;  /* 0x94009400180b7831 */ /* 0x000fe2000004080b */
[----:B------:R-:W-:Y:S02]  /*3b60*/  SEL R26, RZ, 0x3c00, !P3 ;  /* 0x00003c00ff1a7807 */ /* 0x000fe40005800000 */
[----:B------:R-:W-:Y:S01]  /*3b70*/  SEL R13, RZ, 0x3c00, !P1 ;  /* 0x00003c00ff0d7807 */ /* 0x000fe20004800000 */
[----:B------:R-:W-:Y:S01]  /*3b80*/  HFMA2 R14, R14.H0_H0, 3.0517578125e-05, 3.0517578125e-05, R17.H0_H0 ;  /* 0x020002000e0e7831 */ /* 0x000fe20000040811 */
[----:B------:R-:W-:Y:S01]  /*3b90*/  HSETP2.EQ.AND P1, P2, R16.H0_H0, 0.0226898193359375, 0.007297515869140625, PT ;  /* 0x25cf1f7910007434 */ /* 0x000fe20003a22800 */
[----:B------:R-:W-:Y:S01]  /*3ba0*/  FFMA R0, R0, 1.4426950216293334961, -RZ ;  /* 0x3fb8aa3b00007823 */ /* 0x000fe200000008ff */
[----:B------:R-:W-:-:S02]  /*3bb0*/  HFMA2 R26, R26.H0_H0, -0.0009765625, -0.0009765625, R11.H0_H0 ;  /* 0x940094001a1a7831 */ /* 0x000fc4000004080b */
[----:B------:R-:W1:Y:S01]  /*3bc0*/  MUFU.EX2 R11, R19 ;  /* 0x00000013000b7308 */ /* 0x000e620000000800 */
[----:B------:R-:W-:Y:S01]  /*3bd0*/  HADD2 R8, R8.H0_H0, R14.H0_H0 ;  /* 0x2000000e08087230 */ /* 0x000fe20000000800 */
[----:B0-----:R-:W-:Y:S01]  /*3be0*/  F2FP.F16.F32.PACK_AB R14, RZ, R10 ;  /* 0x0000000aff0e723e */ /* 0x001fe200000000ff */
[----:B------:R-:W-:Y:S01]  /*3bf0*/  HFMA2 R13, R13.H0_H0, 6.103515625e-05, 6.103515625e-05, R26.H0_H0 ;  /* 0x040004000d0d7831 */ /* 0x000fe2000004081a */
[----:B------:R-:W-:Y:S02]  /*3c00*/  SEL R15, RZ, 0x3c00, !P1 ;  /* 0x00003c00ff0f7807 */ /* 0x000fe40004800000 */
[----:B------:R-:W-:Y:S02]  /*3c10*/  SEL R10, RZ, 0x3c00, !P4 ;  /* 0x00003c00ff0a7807 */ /* 0x000fe40006000000 */
[----:B------:R-:W0:Y:S01]  /*3c20*/  MUFU.EX2 R0, R0 ;  /* 0x0000000000007308 */ /* 0x000e220000000800 */
[----:B------:R-:W-:Y:S01]  /*3c30*/  HSETP2.EQ.AND P1, P3, R16.H0_H0, -2.966796875, -2.615234375, PT ;  /* 0xc1efc13b10007434 */ /* 0x000fe20003b22800 */
[----:B------:R-:W-:Y:S01]  /*3c40*/  HFMA2 R14, R15.H0_H0, -0.0009765625, -0.0009765625, R14.H0_H0 ;  /* 0x940094000f0e7831 */ /* 0x000fe2000004080e */
[----:B------:R-:W-:Y:S01]  /*3c50*/  SEL R17, RZ, 0x3c00, !P2 ;  /* 0x00003c00ff117807 */ /* 0x000fe20005000000 */
[----:B------:R-:W-:Y:S01]  /*3c60*/  HFMA2 R10, R10.H0_H0, 3.0517578125e-05, 3.0517578125e-05, R13.H0_H0 ;  /* 0x020002000a0a7831 */ /* 0x000fe2000004080d */
[----:B------:R-:W-:-:S02]  /*3c70*/  HSETP2.EQ.AND P5, P2, R22.H0_H0, 0.0226898193359375, 0.007297515869140625, PT ;  /* 0x25cf1f7916007434 */ /* 0x000fc40003aa2800 */
[----:B------:R-:W-:Y:S01]  /*3c80*/  SEL R13, RZ, 0x3c00, !P1 ;  /* 0x00003c00ff0d7807 */ /* 0x000fe20004800000 */
[----:B------:R-:W-:Y:S01]  /*3c90*/  HFMA2 R14, R17.H0_H0, -0.0009765625, -0.0009765625, R14.H0_H0 ;  /* 0x94009400110e7831 */ /* 0x000fe2000004080e */
[----:B------:R-:W-:Y:S01]  /*3ca0*/  HSETP2.EQ.AND P4, P1, R18.H0_H0, 0.0226898193359375, 0.007297515869140625, PT ;  /* 0x25cf1f7912007434 */ /* 0x000fe20003982800 */
[----:B------:R-:W-:Y:S01]  /*3cb0*/  HADD2 R8, R8.H0_H0, R10.H0_H0 ;  /* 0x2000000a08087230 */ /* 0x000fe20000000800 */
[----:B------:R-:W-:Y:S01]  /*3cc0*/  SEL R10, RZ, 0x3c00, !P3 ;  /* 0x00003c00ff0a7807 */ /* 0x000fe20005800000 */
[----:B------:R-:W-:Y:S01]  /*3cd0*/  HFMA2 R13, R13.H0_H0, 6.103515625e-05, 6.103515625e-05, R14.H0_H0 ;  /* 0x040004000d0d7831 */ /* 0x000fe2000004080e */
[----:B-1----:R-:W-:Y:S02]  /*3ce0*/  F2FP.F16.F32.PACK_AB R11, RZ, R11 ;  /* 0x0000000bff0b723e */ /* 0x002fe400000000ff */
[----:B------:R-:W-:Y:S01]  /*3cf0*/  SEL R14, RZ, 0x3c00, !P4 ;  /* 0x00003c00ff0e7807 */ /* 0x000fe20006000000 */
[----:B------:R-:W-:Y:S01]  /*3d00*/  HFMA2 R10, R10.H0_H0, 3.0517578125e-05, 3.0517578125e-05, R13.H0_H0 ;  /* 0x020002000a0a7831 */ /* 0x000fe2000004080d */
[----:B0-----:R-:W-:-:S02]  /*3d10*/  F2FP.F16.F32.PACK_AB R13, RZ, R0 ;  /* 0x00000000ff0d723e */ /* 0x001fc400000000ff */
[----:B------:R-:W-:Y:S01]  /*3d20*/  SEL R16, RZ, 0x3c00, !P5 ;  /* 0x00003c00ff107807 */ /* 0x000fe20006800000 */
[----:B------:R-:W-:Y:S01]  /*3d30*/  HFMA2 R11, R14.H0_H0, -0.0009765625, -0.0009765625, R11.H0_H0 ;  /* 0x940094000e0b7831 */ /* 0x000fe2000004080b */
[----:B------:R-:W-:Y:S01]  /*3d40*/  HSETP2.EQ.AND P4, P3, R18.H0_H0, -2.966796875, -2.615234375, PT ;  /* 0xc1efc13b12007434 */ /* 0x000fe20003b82800 */
[----:B------:R-:W-:Y:S01]  /*3d50*/  HADD2 R8, R8.H0_H0, R10.H0_H0 ;  /* 0x2000000a08087230 */ /* 0x000fe20000000800 */
[----:B------:R-:W-:Y:S01]  /*3d60*/  SEL R0, RZ, 0x3c00, !P1 ;  /* 0x00003c00ff007807 */ /* 0x000fe20004800000 */
[----:B------:R-:W-:Y:S01]  /*3d70*/  HFMA2 R16, R16.H0_H0, -0.0009765625, -0.0009765625, R13.H0_H0 ;  /* 0x9400940010107831 */ /* 0x000fe2000004080d */
[----:B------:R-:W-:Y:S02]  /*3d80*/  HSETP2.EQ.AND P1, P5, R22.H0_H0, -2.966796875, -2.615234375, PT ;  /* 0xc1efc13b16007434 */ /* 0x000fe40003d22800 */
[----:B------:R-:W-:Y:S01]  /*3d90*/  SEL R15, RZ, 0x3c00, !P2 ;  /* 0x00003c00ff0f7807 */ /* 0x000fe20005000000 */
[----:B------:R-:W-:Y:S01]  /*3da0*/  HFMA2 R0, R0.H0_H0, -0.0009765625, -0.0009765625, R11.H0_H0 ;  /* 0x9400940000007831 */ /* 0x000fe2000004080b */
[----:B------:R-:W-:-:S02]  /*3db0*/  SEL R13, RZ, 0x3c00, !P4 ;  /* 0x00003c00ff0d7807 */ /* 0x000fc40006000000 */
[----:B------:R-:W-:Y:S01]  /*3dc0*/  SEL R10, RZ, 0x3c00, !P1 ;  /* 0x00003c00ff0a7807 */ /* 0x000fe20004800000 */
[----:B------:R-:W-:Y:S01]  /*3dd0*/  HFMA2 R15, R15.H0_H0, -0.0009765625, -0.0009765625, R16.H0_H0 ;  /* 0x940094000f0f7831 */ /* 0x000fe20000040810 */
[----:B------:R-:W-:Y:S01]  /*3de0*/  ISETP.NE.AND P1, PT, R4, R9, PT ;  /* 0x000000090400720c */ /* 0x000fe20003f25270 */
[----:B------:R-:W-:Y:S01]  /*3df0*/  HFMA2 R0, R13.H0_H0, 6.103515625e-05, 6.103515625e-05, R0.H0_H0 ;  /* 0x040004000d007831 */ /* 0x000fe20000040800 */
[----:B------:R-:W-:Y:S01]  /*3e00*/  SEL R11, RZ, 0x3c00, !P3 ;  /* 0x00003c00ff0b7807 */ /* 0x000fe20005800000 */
[----:B------:R-:W-:Y:S01]  /*3e10*/  HFMA2 R10, R10.H0_H0, 6.103515625e-05, 6.103515625e-05, R15.H0_H0 ;  /* 0x040004000a0a7831 */ /* 0x000fe2000004080f */
[----:B------:R-:W-:-:S03]  /*3e20*/  SEL R13, RZ, 0x3c00, !P5 ;  /* 0x00003c00ff0d7807 */ /* 0x000fc60006800000 */
[----:B------:R-:W-:Y:S02]  /*3e30*/  HFMA2 R0, R11.H0_H0, 3.0517578125e-05, 3.0517578125e-05, R0.H0_H0 ;  /* 0x020002000b007831 */ /* 0x000fe40000040800 */
[----:B------:R-:W-:Y:S02]  /*3e40*/  HFMA2 R10, R13.H0_H0, 3.0517578125e-05, 3.0517578125e-05, R10.H0_H0 ;  /* 0x020002000d0a7831 */ /* 0x000fe4000004080a */
[----:B------:R-:W-:-:S04]  /*3e50*/  HADD2 R8, R8.H0_H0, R0.H0_H0 ;  /* 0x2000000008087230 */ /* 0x000fc80000000800 */
[----:B------:R-:W-:Y:S01]  /*3e60*/  HADD2 R8, R8.H0_H0, R10.H0_H0 ;  /* 0x2000000a08087230 */ /* 0x000fe20000000800 */
[----:B------:R-:W-:Y:S06]  /*3e70*/  @P1 BRA `(.L_x_47) ;  /* 0xffffffec00ac1947 */ /* 0x000fec000383ffff */
.L_x_46:
[----:B------:R-:W-:Y:S05]  /*3e80*/  BSYNC.RECONVERGENT B1 ;  /* 0x0000000000017941 */ /* 0x000fea0003800200 */
.L_x_45:
[----:B------:R-:W-:Y:S01]  /*3e90*/  PRMT R9, RZ, 0x5410, RZ ;  /* 0x00005410ff097816 */ /* 0x000fe200000000ff */
[----:B------:R-:W-:Y:S06]  /*3ea0*/  @!P0 BRA `(.L_x_37) ;  /* 0x0000000c00f48947 */ /* 0x000fec0003800000 */
[----:B------:R-:W-:Y:S01]  /*3eb0*/  ISETP.GE.U32.AND P1, PT, R12, 0x8, PT ;  /* 0x000000080c00780c */ /* 0x000fe20003f26070 */
[----:B------:R-:W-:Y:S01]  /*3ec0*/  BSSY.RECONVERGENT B1, `(.L_x_48) ;  /* 0x000008f000017945 */ /* 0x000fe20003800200 */
[----:B------:R-:W-:Y:S02]  /*3ed0*/  LOP3.LUT R15, R3, 0x7, RZ, 0xc0, !PT ;  /* 0x00000007030f7812 */ /* 0x000fe400078ec0ff */
[----:B------:R-:W-:Y:S02]  /*3ee0*/  PRMT R6, RZ, 0x7610, R6 ;  /* 0x00007610ff067816 */ /* 0x000fe40000000006 */
[----:B------:R-:W-:-:S07]  /*3ef0*/  ISETP.NE.AND P0, PT, R15, RZ, PT ;  /* 0x000000ff0f00720c */ /* 0x000fce0003f05270 */
[----:B------:R-:W-:Y:S06]  /*3f00*/  @!P1 BRA `(.L_x_49) ;  /* 0x0000000800289947 */ /* 0x000fec0003800000 */
[C---:B------:R-:W-:Y:S02]  /*3f10*/  IMAD R4, R7.reuse, 0x2, R20 ;  /* 0x0000000207047824 */ /* 0x040fe400078e0214 */
[----:B------:R-:W-:-:S03]  /*3f20*/  VIADD R7, R7, 0x100 ;  /* 0x0000010007077836 */ /* 0x000fc60000000000 */
[----:B------:R-:W0:Y:S04]  /*3f30*/  LDS.U16 R0, [R4] ;  /* 0x0000000004007984 */ /* 0x000e280000000400 */
[----:B------:R-:W1:Y:S04]  /*3f40*/  LDS.U16 R10, [R4+0x40] ;  /* 0x00004000040a7984 */ /* 0x000e680000000400 */
[----:B------:R-:W-:Y:S04]  /*3f50*/  LDS.U16 R14, [R4+0x80] ;  /* 0x00008000040e7984 */ /* 0x000fe80000000400 */
[----:B------:R-:W2:Y:S01]  /*3f60*/  LDS.U16 R12, [R4+0xc0] ;  /* 0x0000c000040c7984 */ /* 0x000ea20000000400 */
[----:B0-----:R-:W-:-:S02]  /*3f70*/  HADD2 R11, R0.H0_H0, -R5.H0_H0 ;  /* 0xa0000005000b7230 */ /* 0x001fc40000000800 */
[----:B-1----:R-:W-:-:S03]  /*3f80*/  HADD2 R9, R10.H0_H0, -R5.H0_H0 ;  /* 0xa00000050a097230 */ /* 0x002fc60000000800 */
[----:B------:R-:W-:Y:S01]  /*3f90*/  HADD2.F32 R0, -RZ, R11.H0_H0 ;  /* 0x2000000bff007230 */ /* 0x000fe20000004100 */
[C---:B------:R-:W-:Y:S01]  /*3fa0*/  HSETP2.EQ.AND P1, P2, R11.reuse.H0_H0, 0.0226898193359375, 0.007297515869140625, PT ;  /* 0x25cf1f790b007434 */ /* 0x040fe20003a22800 */
[----:B------:R-:W0:Y:S03]  /*3fb0*/  LDS.U16 R10, [R4+0x100] ;  /* 0x00010000040a7984 */ /* 0x000e260000000400 */
[----:B------:R-:W-:Y:S01]  /*3fc0*/  FFMA R13, R0, 1.4426950216293334961, -RZ ;  /* 0x3fb8aa3b000d7823 */ /* 0x000fe200000008ff */
[----:B------:R-:W-:Y:S01]  /*3fd0*/  HADD2.F32 R0, -RZ, R9.H0_H0 ;  /* 0x20000009ff007230 */ /* 0x000fe20000004100 */
[----:B------:R-:W-:Y:S01]  /*3fe0*/  SEL R17, RZ, 0x3c00, !P1 ;  /* 0x00003c00ff117807 */ /* 0x000fe20004800000 */
[--C-:B--2---:R-:W-:Y:S01]  /*3ff0*/  HADD2 R12, R12.H0_H0, -R5.reuse.H0_H0 ;  /* 0xa00000050c0c7230 */ /* 0x104fe20000000800 */
[----:B------:R-:W-:Y:S01]  /*4000*/  HSETP2.EQ.AND P1, P3, R11.H0_H0, -2.966796875, -2.615234375, PT ;  /* 0xc1efc13b0b007434 */ /* 0x000fe20003b22800 */
[----:B------:R-:W-:Y:S01]  /*4010*/  HADD2 R11, R14.H0_H0, -R5.H0_H0 ;  /* 0xa00000050e0b7230 */ /* 0x000fe20000000800 */
[----:B------:R-:W1:Y:S01]  /*4020*/  MUFU.EX2 R13, R13 ;  /* 0x0000000d000d7308 */ /* 0x000e620000000800 */
[----:B------:R-:W-:-:S02]  /*4030*/  FFMA R16, R0, 1.4426950216293334961, -RZ ;  /* 0x3fb8aa3b00107823 */ /* 0x000fc400000008ff */
[----:B------:R-:W-:-:S05]  /*4040*/  SEL R14, RZ, 0x3c00, !P1 ;  /* 0x00003c00ff0e7807 */ /* 0x000fca0004800000 */
[----:B------:R-:W2:Y:S01]  /*4050*/  MUFU.EX2 R16, R16 ;  /* 0x0000001000107308 */ /* 0x000ea20000000800 */
[----:B-1----:R-:W-:Y:S02]  /*4060*/  F2FP.F16.F32.PACK_AB R0, RZ, R13 ;  /* 0x0000000dff00723e */ /* 0x002fe400000000ff */
[----:B------:R-:W-:Y:S02]  /*4070*/  SEL R13, RZ, 0x3c00, !P2 ;  /* 0x00003c00ff0d7807 */ /* 0x000fe40005000000 */
[----:B------:R-:W-:Y:S01]  /*4080*/  HSETP2.EQ.AND P1, P2, R9.H0_H0, 0.0226898193359375, 0.007297515869140625, PT ;  /* 0x25cf1f7909007434 */ /* 0x000fe20003a22800 */
[----:B------:R-:W-:Y:S01]  /*4090*/  HFMA2 R0, R17.H0_H0, -0.0009765625, -0.0009765625, R0.H0_H0 ;  /* 0x9400940011007831 */ /* 0x000fe20000040800 */
[----:B--2---:R-:W-:-:S03]  /*40a0*/  F2FP.F16.F32.PACK_AB R16, RZ, R16 ;  /* 0x00000010ff10723e */ /* 0x004fc600000000ff */
[----:B------:R-:W-:Y:S02]  /*40b0*/  HFMA2 R13, R13.H0_H0, -0.0009765625, -0.0009765625, R0.H0_H0 ;  /* 0x940094000d0d7831 */ /* 0x000fe40000040800 */
[----:B------:R-:W-:Y:S01]  /*40c0*/  HADD2.F32 R0, -RZ, R11.H0_H0 ;  /* 0x2000000bff007230 */ /* 0x000fe20000004100 */
[----:B------:R-:W-:Y:S01]  /*40d0*/  SEL R17, RZ, 0x3c00, !P1 ;  /* 0x00003c00ff117807 */ /* 0x000fe20004800000 */
[----:B------:R-:W-:Y:S01]  /*40e0*/  HFMA2 R13, R14.H0_H0, 6.103515625e-05, 6.103515625e-05, R13.H0_H0 ;  /* 0x040004000e0d7831 */ /* 0x000fe2000004080d */
[----:B------:R-:W-:Y:S02]  /*40f0*/  HSETP2.EQ.AND P1, P4, R11.H0_H0, 0.0226898193359375, 0.007297515869140625, PT ;  /* 0x25cf1f790b007434 */ /* 0x000fe40003c22800 */
[----:B------:R-:W-:Y:S01]  /*4100*/  FFMA R19, R0, 1.4426950216293334961, -RZ ;  /* 0x3fb8aa3b00137823 */ /* 0x000fe200000008ff */
[----:B------:R-:W1:Y:S01]  /*4110*/  LDS.U16 R14, [R4+0x140] ;  /* 0x00014000040e7984 */ /* 0x000e620000000400 */
[----:B------:R-:W-:Y:S01]  /*4120*/  SEL R0, RZ, 0x3c00, !P3 ;  /* 0x00003c00ff007807 */ /* 0x000fe20005800000 */
[----:B------:R-:W-:Y:S01]  /*4130*/  HFMA2 R17, R17.H0_H0, -0.0009765625, -0.0009765625, R16.H0_H0 ;  /* 0x9400940011117831 */ /* 0x000fe20000040810 */
[----:B------:R-:W-:Y:S01]  /*4140*/  SEL R18, RZ, 0x3c00, !P2 ;  /* 0x00003c00ff127807 */ /* 0x000fe20005000000 */
[----:B------:R-:W2:Y:S01]  /*4150*/  LDS.U16 R16, [R4+0x180] ;  /* 0x0001800004107984 */ /* 0x000ea20000000400 */
[----:B------:R-:W3:Y:S01]  /*4160*/  MUFU.EX2 R19, R19 ;  /* 0x0000001300137308 */ /* 0x000ee20000000800 */
[----:B------:R-:W-:-:S02]  /*4170*/  HFMA2 R13, R0.H0_H0, 3.0517578125e-05, 3.0517578125e-05, R13.H0_H0 ;  /* 0x02000200000d7831 */ /* 0x000fc4000004080d */
[----:B------:R-:W-:Y:S01]  /*4180*/  HADD2.F32 R0, -RZ, R12.H0_H0 ;  /* 0x2000000cff007230 */ /* 0x000fe20000004100 */
[----:B------:R-:W-:Y:S01]  /*4190*/  HSETP2.EQ.AND P2, P3, R9.H0_H0, -2.966796875, -2.615234375, PT ;  /* 0xc1efc13b09007434 */ /* 0x000fe20003b42800 */
[----:B0-----:R-:W-:Y:S01]  /*41a0*/  HADD2 R10, R10.H0_H0, -R5.H0_H0 ;  /* 0xa00000050a0a7230 */ /* 0x001fe20000000800 */
[----:B------:R-:W-:Y:S01]  /*41b0*/  SEL R24, RZ, 0x3c00, !P4 ;  /* 0x00003c00ff187807 */ /* 0x000fe20006000000 */
[----:B------:R-:W-:Y:S02]  /*41c0*/  HADD2 R13, R8.H0_H0, R13.H0_H0 ;  /* 0x2000000d080d7230 */ /* 0x000fe40000000800 */
[----:B------:R-:W-:Y:S01]  /*41d0*/  FFMA R9, R0, 1.4426950216293334961, -RZ ;  /* 0x3fb8aa3b00097823 */ /* 0x000fe200000008ff */
[----:B------:R0:W4:Y:S01]  /*41e0*/  LDS.U16 R8, [R4+0x1c0] ;  /* 0x0001c00004087984 */ /* 0x0001220000000400 */
[----:B------:R-:W-:Y:S01]  /*41f0*/  SEL R0, RZ, 0x3c00, !P1 ;  /* 0x00003c00ff007807 */ /* 0x000fe20004800000 */
[----:B------:R-:W-:Y:S01]  /*4200*/  HFMA2 R17, R18.H0_H0, -0.0009765625, -0.0009765625, R17.H0_H0 ;  /* 0x9400940012117831 */ /* 0x000fe20000040811 */
[----:B------:R-:W-:-:S02]  /*4210*/  HSETP2.EQ.AND P5, P1, R11.H0_H0, -2.966796875, -2.615234375, PT ;  /* 0xc1efc13b0b007434 */ /* 0x000fc400039a2800 */
[----:B------:R-:W5:Y:S01]  /*4220*/  MUFU.EX2 R9, R9 ;  /* 0x0000000900097308 */ /* 0x000f620000000800 */
[----:B------:R-:W-:Y:S02]  /*4230*/  SEL R18, RZ, 0x3c00, !P2 ;  /* 0x00003c00ff127807 */ /* 0x000fe40005000000 */
[----:B0-----:R-:W-:Y:S02]  /*4240*/  SEL R4, RZ, 0x3c00, !P5 ;  /* 0x00003c00ff047807 */ /* 0x001fe40006800000 */
[----:B---3--:R-:W-:Y:S01]  /*4250*/  F2FP.F16.F32.PACK_AB R19, RZ, R19 ;  /* 0x00000013ff13723e */ /* 0x008fe200000000ff */
[----:B------:R-:W-:Y:S01]  /*4260*/  HFMA2 R17, R18.H0_H0, 6.103515625e-05, 6.103515625e-05, R17.H0_H0 ;  /* 0x0400040012117831 */ /* 0x000fe20000040811 */
[----:B------:R-:W-:Y:S02]  /*4270*/  SEL R22, RZ, 0x3c00, !P3 ;  /* 0x00003c00ff167807 */ /* 0x000fe40005800000 */
[----:B------:R-:W-:Y:S01]  /*4280*/  HSETP2.EQ.AND P2, P3, R12.H0_H0, 0.0226898193359375, 0.007297515869140625, PT ;  /* 0x25cf1f790c007434 */ /* 0x000fe20003b42800 */
[----:B------:R-:W-:-:S02]  /*4290*/  HFMA2 R19, R0.H0_H0, -0.0009765625, -0.0009765625, R19.H0_H0 ;  /* 0x9400940000137831 */ /* 0x000fc40000040813 */
[----:B------:R-:W-:Y:S02]  /*42a0*/  HADD2.F32 R0, -RZ, R10.H0_H0 ;  /* 0x2000000aff007230 */ /* 0x000fe40000004100 */
[----:B------:R-:W-:Y:S02]  /*42b0*/  HFMA2 R17, R22.H0_H0, 3.0517578125e-05, 3.0517578125e-05, R17.H0_H0 ;  /* 0x0200020016117831 */ /* 0x000fe40000040811 */
[----:B------:R-:W-:Y:S01]  /*42c0*/  HFMA2 R19, R24.H0_H0, -0.0009765625, -0.0009765625, R19.H0_H0 ;  /* 0x9400940018137831 */ /* 0x000fe20000040813 */
[----:B------:R-:W-:Y:S01]  /*42d0*/  SEL R18, RZ, 0x3c00, !P2 ;  /* 0x00003c00ff127807 */ /* 0x000fe20005000000 */
[----:B------:R-:W-:Y:S01]  /*42e0*/  FFMA R21, R0, 1.4426950216293334961, -RZ ;  /* 0x3fb8aa3b00157823 */ /* 0x000fe200000008ff */
[----:B------:R-:W-:Y:S01]  /*42f0*/  SEL R0, RZ, 0x3c00, !P1 ;  /* 0x00003c00ff007807 */ /* 0x000fe20004800000 */
[----:B------:R-:W-:Y:S01]  /*4300*/  HFMA2 R19, R4.H0_H0, 6.103515625e-05, 6.103515625e-05, R19.H0_H0 ;  /* 0x0400040004137831 */ /* 0x000fe20000040813 */
[----:B-----5:R-:W-:Y:S01]  /*4310*/  F2FP.F16.F32.PACK_AB R11, RZ, R9 ;  /* 0x00000009ff0b723e */ /* 0x020fe200000000ff */
[----:B------:R-:W0:Y:S01]  /*4320*/  MUFU.EX2 R4, R21 ;  /* 0x0000001500047308 */ /* 0x000e220000000800 */
[----:B------:R-:W-:Y:S01]  /*4330*/  SEL R22, RZ, 0x3c00, !P3 ;  /* 0x00003c00ff167807 */ /* 0x000fe20005800000 */
[----:B-1----:R-:W-:Y:S01]  /*4340*/  HADD2 R14, R14.H0_H0, -R5.H0_H0 ;  /* 0xa00000050e0e7230 */ /* 0x002fe20000000800 */
[----:B------:R-:W-:Y:S01]  /*4350*/  HSETP2.EQ.AND P3, P4, R10.H0_H0, 0.0226898193359375, 0.007297515869140625, PT ;  /* 0x25cf1f790a007434 */ /* 0x000fe20003c62800 */
[----:B------:R-:W-:Y:S01]  /*4360*/  HFMA2 R19, R0.H0_H0, 3.0517578125e-05, 3.0517578125e-05, R19.H0_H0 ;  /* 0x0200020000137831 */ /* 0x000fe20000040813 */
[----:B------:R-:W-:Y:S01]  /*4370*/  HSETP2.EQ.AND P1, P2, R12.H0_H0, -2.966796875, -2.615234375, PT ;  /* 0xc1efc13b0c007434 */ /* 0x000fe20003a22800 */
[----:B------:R-:W-:-:S02]  /*4380*/  HFMA2 R11, R18.H0_H0, -0.0009765625, -0.0009765625, R11.H0_H0 ;  /* 0x94009400120b7831 */ /* 0x000fc4000004080b */
[----:B------:R-:W-:Y:S02]  /*4390*/  HADD2.F32 R0, -RZ, R14.H0_H0 ;  /* 0x2000000eff007230 */ /* 0x000fe40000004100 */
[----:B--2---:R-:W-:Y:S01]  /*43a0*/  HADD2 R16, R16.H0_H0, -R5.H0_H0 ;  /* 0xa000000510107230 */ /* 0x004fe20000000800 */
[----:B------:R-:W-:Y:S01]  /*43b0*/  SEL R12, RZ, 0x3c00, !P4 ;  /* 0x00003c00ff0c7807 */ /* 0x000fe20006000000 */
[----:B------:R-:W-:Y:S01]  /*43c0*/  HADD2 R9, R13.H0_H0, R17.H0_H0 ;  /* 0x200000110d097230 */ /* 0x000fe20000000800 */
[----:B------:R-:W-:Y:S01]  /*43d0*/  SEL R17, RZ, 0x3c00, !P3 ;  /* 0x00003c00ff117807 */ /* 0x000fe20005800000 */
[----:B------:R-:W-:Y:S02]  /*43e0*/  HFMA2 R22, R22.H0_H0, -0.0009765625, -0.0009765625, R11.H0_H0 ;  /* 0x9400940016167831 */ /* 0x000fe4000004080b */
[----:B------:R-:W-:Y:S01]  /*43f0*/  FFMA R11, R0, 1.4426950216293334961, -RZ ;  /* 0x3fb8aa3b000b7823 */ /* 0x000fe200000008ff */
[----:B------:R-:W-:Y:S02]  /*4400*/  HADD2.F32 R0, -RZ, R16.H0_H0 ;  /* 0x20000010ff007230 */ /* 0x000fe40000004100 */
[----:B----4-:R-:W-:Y:S01]  /*4410*/  HADD2 R8, R8.H0_H0, -R5.H0_H0 ;  /* 0xa000000508087230 */ /* 0x010fe20000000800 */
[----:B------:R-:W-:Y:S01]  /*4420*/  SEL R13, RZ, 0x3c00, !P1 ;  /* 0x00003c00ff0d7807 */ /* 0x000fe20004800000 */
[----:B------:R-:W-:Y:S01]  /*4430*/  HADD2 R9, R9.H0_H0, R19.H0_H0 ;  /* 0x2000001309097230 */ /* 0x000fe20000000800 */
[----:B0-----:R-:W-:Y:S01]  /*4440*/  F2FP.F16.F32.PACK_AB R4, RZ, R4 ;  /* 0x00000004ff04723e */ /* 0x001fe200000000ff */
[----:B------:R-:W0:Y:S01]  /*4450*/  MUFU.EX2 R11, R11 ;  /* 0x0000000b000b7308 */ /* 0x000e220000000800 */
[----:B------:R-:W-:Y:S01]  /*4460*/  HSETP2.EQ.AND P3, P1, R10.H0_H0, -2.966796875, -2.615234375, PT ;  /* 0xc1efc13b0a007434 */ /* 0x000fe20003962800 */
[----:B------:R-:W-:Y:S01]  /*4470*/  HFMA2 R13, R13.H0_H0, 6.103515625e-05, 6.103515625e-05, R22.H0_H0 ;  /* 0x040004000d0d7831 */ /* 0x000fe20000040816 */
[----:B------:R-:W-:Y:S01]  /*4480*/  SEL R10, RZ, 0x3c00, !P2 ;  /* 0x00003c00ff0a7807 */ /* 0x000fe20005000000 */
[----:B------:R-:W-:-:S02]  /*4490*/  HFMA2 R17, R17.H0_H0, -0.0009765625, -0.0009765625, R4.H0_H0 ;  /* 0x9400940011117831 */ /* 0x000fc40000040804 */
[----:B------:R-:W-:Y:S01]  /*44a0*/  FFMA R4, R0, 1.4426950216293334961, -RZ ;  /* 0x3fb8aa3b00047823 */ /* 0x000fe200000008ff */
[----:B------:R-:W-:Y:S01]  /*44b0*/  HADD2.F32 R0, -RZ, R8.H0_H0 ;  /* 0x20000008ff007230 */ /* 0x000fe20000004100 */
[----:B------:R-:W-:Y:S01]  /*44c0*/  SEL R19, RZ, 0x3c00, !P3 ;  /* 0x00003c00ff137807 */ /* 0x000fe20005800000 */
[----:B------:R-:W-:Y:S01]  /*44d0*/  HFMA2 R12, R12.H0_H0, -0.0009765625, -0.0009765625, R17.H0_H0 ;  /* 0x940094000c0c7831 */ /* 0x000fe20000040811 */
[----:B------:R-:W-:Y:S01]  /*44e0*/  HSETP2.EQ.AND P2, P3, R14.H0_H0, 0.0226898193359375, 0.007297515869140625, PT ;  /* 0x25cf1f790e007434 */ /* 0x000fe20003b42800 */
[----:B------:R-:W-:Y:S02]  /*44f0*/  HFMA2 R10, R10.H0_H0, 3.0517578125e-05, 3.0517578125e-05, R13.H0_H0 ;  /* 0x020002000a0a7831 */ /* 0x000fe4000004080d */
[----:B------:R-:W-:Y:S01]  /*4500*/  FFMA R17, R0, 1.4426950216293334961, -RZ ;  /* 0x3fb8aa3b00117823 */ /* 0x000fe200000008ff */
[----:B------:R-:W1:Y:S01]  /*4510*/  MUFU.EX2 R4, R4 ;  /* 0x0000000400047308 */ /* 0x000e620000000800 */
[----:B------:R-:W-:Y:S01]  /*4520*/  HFMA2 R12, R19.H0_H0, 6.103515625e-05, 6.103515625e-05, R12.H0_H0 ;  /* 0x04000400130c7831 */ /* 0x000fe2000004080c */
[----:B------:R-:W-:-:S02]  /*4530*/  SEL R13, RZ, 0x3c00, !P2 ;  /* 0x00003c00ff0d7807 */ /* 0x000fc40005000000 */
[----:B------:R-:W-:Y:S02]  /*4540*/  HSETP2.EQ.AND P4, P2, R14.H0_H0, -2.966796875, -2.615234375, PT ;  /* 0xc1efc13b0e007434 */ /* 0x000fe40003a82800 */
[----:B0-----:R-:W-:Y:S02]  /*4550*/  F2FP.F16.F32.PACK_AB R0, RZ, R11 ;  /* 0x0000000bff00723e */ /* 0x001fe400000000ff */
[----:B------:R-:W0:Y:S01]  /*4560*/  MUFU.EX2 R17, R17 ;  /* 0x0000001100117308 */ /* 0x000e220000000800 */
[----:B------:R-:W-:Y:S02]  /*4570*/  SEL R11, RZ, 0x3c00, !P1 ;  /* 0x00003c00ff0b7807 */ /* 0x000fe40004800000 */
[----:B------:R-:W-:Y:S01]  /*4580*/  SEL R14, RZ, 0x3c00, !P3 ;  /* 0x00003c00ff0e7807 */ /* 0x000fe20005800000 */
[----:B------:R-:W-:Y:S01]  /*4590*/  HFMA2 R13, R13.H0_H0, -0.0009765625, -0.0009765625, R0.H0_H0 ;  /* 0x940094000d0d7831 */ /* 0x000fe20000040800 */
[----:B------:R-:W-:Y:S01]  /*45a0*/  HSETP2.EQ.AND P3, P1, R16.H0_H0, 0.0226898193359375, 0.007297515869140625, PT ;  /* 0x25cf1f7910007434 */ /* 0x000fe20003962800 */
[----:B------:R-:W-:Y:S01]  /*45b0*/  HADD2 R0, R9.H0_H0, R10.H0_H0 ;  /* 0x2000000a09007230 */ /* 0x000fe20000000800 */
[----:B------:R-:W-:Y:S01]  /*45c0*/  HSETP2.EQ.AND P6, P5, R8.H0_H0, 0.0226898193359375, 0.007297515869140625, PT ;  /* 0x25cf1f7908007434 */ /* 0x000fe20003dc2800 */
[----:B------:R-:W-:Y:S01]  /*45d0*/  HFMA2 R11, R11.H0_H0, 3.0517578125e-05, 3.0517578125e-05, R12.H0_H0 ;  /* 0x020002000b0b7831 */ /* 0x000fe2000004080c */
[----:B-1----:R-:W-:Y:S01]  /*45e0*/  F2FP.F16.F32.PACK_AB R4, RZ, R4 ;  /* 0x00000004ff04723e */ /* 0x002fe200000000ff */
[----:B------:R-:W-:Y:S01]  /*45f0*/  HFMA2 R13, R14.H0_H0, -0.0009765625, -0.0009765625, R13.H0_H0 ;  /* 0x940094000e0d7831 */ /* 0x000fe2000004080d */
[----:B------:R-:W-:Y:S01]  /*4600*/  SEL R9, RZ, 0x3c00, !P3 ;  /* 0x00003c00ff097807 */ /* 0x000fe20005800000 */
[----:B------:R-:W-:Y:S01]  /*4610*/  HADD2 R0, R0.H0_H0, R11.H0_H0 ;  /* 0x2000000b00007230 */ /* 0x000fe20000000800 */
[----:B------:R-:W-:-:S02]  /*4620*/  SEL R10, RZ, 0x3c00, !P4 ;  /* 0x00003c00ff0a7807 */ /* 0x000fc40006000000 */
[----:B------:R-:W-:Y:S01]  /*4630*/  HSETP2.EQ.AND P4, P3, R16.H0_H0, -2.966796875, -2.615234375, PT ;  /* 0xc1efc13b10007434 */ /* 0x000fe20003b82800 */
[----:B------:R-:W-:Y:S01]  /*4640*/  HFMA2 R4, R9.H0_H0, -0.0009765625, -0.0009765625, R4.H0_H0 ;  /* 0x9400940009047831 */ /* 0x000fe20000040804 */
[----:B0-----:R-:W-:Y:S01]  /*4650*/  F2FP.F16.F32.PACK_AB R17, RZ, R17 ;  /* 0x00000011ff11723e */ /* 0x001fe200000000ff */
[----:B------:R-:W-:Y:S01]  /*4660*/  HFMA2 R10, R10.H0_H0, 6.103515625e-05, 6.103515625e-05, R13.H0_H0 ;  /* 0x040004000a0a7831 */ /* 0x000fe2000004080d */
[----:B------:R-:W-:Y:S02]  /*4670*/  SEL R12, RZ, 0x3c00, !P6 ;  /* 0x00003c00ff0c7807 */ /* 0x000fe40007000000 */
[----:B------:R-:W-:Y:S02]  /*4680*/  SEL R11, RZ, 0x3c00, !P1 ;  /* 0x00003c00ff0b7807 */ /* 0x000fe40004800000 */
[----:B------:R-:W-:Y:S01]  /*4690*/  SEL R9, RZ, 0x3c00, !P2 ;  /* 0x00003c00ff097807 */ /* 0x000fe20005000000 */
[----:B------:R-:W-:Y:S01]  /*46a0*/  HFMA2 R12, R12.H0_H0, -0.0009765625, -0.0009765625, R17.H0_H0 ;  /* 0x940094000c0c7831 */ /* 0x000fe20000040811 */
[----:B------:R-:W-:Y:S01]  /*46b0*/  HSETP2.EQ.AND P1, P2, R8.H0_H0, -2.966796875, -2.615234375, PT ;  /* 0xc1efc13b08007434 */ /* 0x000fe20003a22800 */
[----:B------:R-:W-:Y:S01]  /*46c0*/  HFMA2 R4, R11.H0_H0, -0.0009765625, -0.0009765625, R4.H0_H0 ;  /* 0x940094000b047831 */ /* 0x000fe20000040804 */
[----:B------:R-:W-:Y:S01]  /*46d0*/  SEL R19, RZ, 0x3c00, !P5 ;  /* 0x00003c00ff137807 */ /* 0x000fe20006800000 */
[----:B------:R-:W-:Y:S01]  /*46e0*/  HFMA2 R9, R9.H0_H0, 3.0517578125e-05, 3.0517578125e-05, R10.H0_H0 ;  /* 0x0200020009097831 */ /* 0x000fe2000004080a */
[----:B------:R-:W-:-:S02]  /*46f0*/  SEL R13, RZ, 0x3c00, !P4 ;  /* 0x00003c00ff0d7807 */ /* 0x000fc40006000000 */
[----:B------:R-:W-:Y:S01]  /*4700*/  SEL R17, RZ, 0x3c00, !P1 ;  /* 0x00003c00ff117807 */ /* 0x000fe20004800000 */
[----:B------:R-:W-:Y:S01]  /*4710*/  HFMA2 R12, R19.H0_H0, -0.0009765625, -0.0009765625, R12.H0_H0 ;  /* 0x94009400130c7831 */ /* 0x000fe2000004080c */
[----:B------:R-:W-:Y:S01]  /*4720*/  SEL R11, RZ, 0x3c00, !P3 ;  /* 0x00003c00ff0b7807 */ /* 0x000fe20005800000 */
[----:B------:R-:W-:Y:S02]  /*4730*/  HFMA2 R4, R13.H0_H0, 6.103515625e-05, 6.103515625e-05, R4.H0_H0 ;  /* 0x040004000d047831 */ /* 0x000fe40000040804 */
[----:B------:R-:W-:Y:S01]  /*4740*/  HADD2 R0, R0.H0_H0, R9.H0_H0 ;  /* 0x2000000900007230 */ /* 0x000fe20000000800 */
[----:B------:R-:W-:Y:S01]  /*4750*/  SEL R9, RZ, 0x3c00, !P2 ;  /* 0x00003c00ff097807 */ /* 0x000fe20005000000 */
[----:B------:R-:W-:Y:S02]  /*4760*/  HFMA2 R12, R17.H0_H0, 6.103515625e-05, 6.103515625e-05, R12.H0_H0 ;  /* 0x04000400110c7831 */ /* 0x000fe4000004080c */
[----:B------:R-:W-:Y:S02]  /*4770*/  HFMA2 R4, R11.H0_H0, 3.0517578125e-05, 3.0517578125e-05, R4.H0_H0 ;  /* 0x020002000b047831 */ /* 0x000fe40000040804 */
[----:B------:R-:W-:-:S02]  /*4780*/  HFMA2 R9, R9.H0_H0, 3.0517578125e-05, 3.0517578125e-05, R12.H0_H0 ;  /* 0x0200020009097831 */ /* 0x000fc4000004080c */
[----:B------:R-:W-:-:S04]  /*4790*/  HADD2 R0, R0.H0_H0, R4.H0_H0 ;  /* 0x2000000400007230 */ /* 0x000fc80000000800 */
[----:B------:R-:W-:-:S07]  /*47a0*/  HADD2 R8, R0.H0_H0, R9.H0_H0 ;  /* 0x2000000900087230 */ /* 0x000fce0000000800 */
.L_x_49:
[----:B------:R-:W-:Y:S05]  /*47b0*/  BSYNC.RECONVERGENT B1 ;  /* 0x0000000000017941 */ /* 0x000fea0003800200 */
.L_x_48:
        /* <DEDUP_REMOVED lines=8> */
[C---:B------:R-:W-:Y:S01]  /*4840*/  IMAD R9, R7.reuse, 0x2, R20 ;  /* 0x0000000207097824 */ /* 0x040fe200078e0214 */
[----:B------:R-:W-:-:S04]  /*4850*/  IADD3 R7, PT, PT, R7, 0x80, RZ ;  /* 0x0000008007077810 */ /* 0x000fc80007ffe0ff */
[----:B------:R-:W0:Y:S04]  /*4860*/  LDS.U16 R0, [R9] ;  /* 0x0000000009007984 */ /* 0x000e280000000400 */
[----:B------:R-:W1:Y:S04]  /*4870*/  LDS.U16 R10, [R9+0x40] ;  /* 0x00004000090a7984 */ /* 0x000e680000000400 */
[----:B------:R-:W2:Y:S04]  /*4880*/  LDS.U16 R4, [R9+0x80] ;  /* 0x0000800009047984 */ /* 0x000ea80000000400 */
[----:B------:R-:W3:Y:S01]  /*4890*/  LDS.U16 R16, [R9+0xc0] ;  /* 0x0000c00009107984 */ /* 0x000ee20000000400 */
[----:B0-----:R-:W-:-:S02]  /*48a0*/  HADD2 R11, R0.H0_H0, -R5.H0_H0 ;  /* 0xa0000005000b7230 */ /* 0x001fc40000000800 */
[----:B-1----:R-:W-:-:S03]  /*48b0*/  HADD2 R10, R10.H0_H0, -R5.H0_H0 ;  /* 0xa00000050a0a7230 */ /* 0x002fc60000000800 */
[----:B------:R-:W-:Y:S01]  /*48c0*/  HADD2.F32 R0, -RZ, R11.H0_H0 ;  /* 0x2000000bff007230 */ /* 0x000fe20000004100 */
[----:B------:R-:W-:Y:S01]  /*48d0*/  HSETP2.EQ.AND P1, P3, R11.H0_H0, 0.0226898193359375, 0.007297515869140625, PT ;  /* 0x25cf1f790b007434 */ /* 0x000fe20003b22800 */
[----:B--2---:R-:W-:-:S03]  /*48e0*/  HADD2 R4, R4.H0_H0, -R5.H0_H0 ;  /* 0xa000000504047230 */ /* 0x004fc60000000800 */
[----:B------:R-:W-:Y:S01]  /*48f0*/  FFMA R12, R0, 1.4426950216293334961, -RZ ;  /* 0x3fb8aa3b000c7823 */ /* 0x000fe200000008ff */
[----:B------:R-:W-:Y:S02]  /*4900*/  HADD2.F32 R0, -RZ, R10.H0_H0 ;  /* 0x2000000aff007230 */ /* 0x000fe40000004100 */
[----:B---3--:R-:W-:Y:S01]  /*4910*/  HADD2 R9, R16.H0_H0, -R5.H0_H0 ;  /* 0xa000000510097230 */ /* 0x008fe20000000800 */
[----:B------:R-:W-:Y:S02]  /*4920*/  SEL R14, RZ, 0x3c00, !P1 ;  /* 0x00003c00ff0e7807 */ /* 0x000fe40004800000 */
[----:B------:R-:W-:Y:S01]  /*4930*/  HSETP2.EQ.AND P1, P2, R11.H0_H0, -2.966796875, -2.615234375, PT ;  /* 0xc1efc13b0b007434 */ /* 0x000fe20003a22800 */
[----:B------:R-:W0:Y:S01]  /*4940*/  MUFU.EX2 R12, R12 ;  /* 0x0000000c000c7308 */ /* 0x000e220000000800 */
[----:B------:R-:W-:Y:S01]  /*4950*/  FFMA R15, R0, 1.4426950216293334961, -RZ ;  /* 0x3fb8aa3b000f7823 */ /* 0x000fe200000008ff */
[----:B------:R-:W-:Y:S02]  /*4960*/  HADD2.F32 R0, -RZ, R4.H0_H0 ;  /* 0x20000004ff007230 */ /* 0x000fe40000004100 */
[----:B------:R-:W-:-:S02]  /*4970*/  SEL R11, RZ, 0x3c00, !P1 ;  /* 0x00003c00ff0b7807 */ /* 0x000fc40004800000 */
[----:B------:R-:W-:Y:S01]  /*4980*/  HSETP2.EQ.AND P1, P4, R10.H0_H0, 0.0226898193359375, 0.007297515869140625, PT ;  /* 0x25cf1f790a007434 */ /* 0x000fe20003c22800 */
[----:B------:R-:W-:Y:S01]  /*4990*/  FFMA R16, R0, 1.4426950216293334961, -RZ ;  /* 0x3fb8aa3b00107823 */ /* 0x000fe200000008ff */
[----:B------:R-:W1:Y:S01]  /*49a0*/  MUFU.EX2 R15, R15 ;  /* 0x0000000f000f7308 */ /* 0x000e620000000800 */
[----:B------:R-:W-:-:S07]  /*49b0*/  HADD2.F32 R0, -RZ, R9.H0_H0 ;  /* 0x20000009ff007230 */ /* 0x000fce0000004100 */
[----:B------:R-:W2:Y:S01]  /*49c0*/  MUFU.EX2 R16, R16 ;  /* 0x0000001000107308 */ /* 0x000ea20000000800 */
[----:B0-----:R-:W-:Y:S02]  /*49d0*/  F2FP.F16.F32.PACK_AB R13, RZ, R12 ;  /* 0x0000000cff0d723e */ /* 0x001fe400000000ff */
[----:B------:R-:W-:-:S03]  /*49e0*/  SEL R12, RZ, 0x3c00, !P3 ;  /* 0x00003c00ff0c7807 */ /* 0x000fc60005800000 */
[----:B------:R-:W-:Y:S02]  /*49f0*/  HFMA2 R13, R14.H0_H0, -0.0009765625, -0.0009765625, R13.H0_H0 ;  /* 0x940094000e0d7831 */ /* 0x000fe4000004080d */
[----:B------:R-:W-:Y:S01]  /*4a00*/  FFMA R14, R0, 1.4426950216293334961, -RZ ;  /* 0x3fb8aa3b000e7823 */ /* 0x000fe200000008ff */
[----:B------:R-:W-:Y:S01]  /*4a10*/  SEL R0, RZ, 0x3c00, !P2 ;  /* 0x00003c00ff007807 */ /* 0x000fe20005000000 */
[----:B------:R-:W-:Y:S01]  /*4a20*/  HFMA2 R12, R12.H0_H0, -0.0009765625, -0.0009765625, R13.H0_H0 ;  /* 0x940094000c0c7831 */ /* 0x000fe2000004080d */
[----:B-1----:R-:W-:-:S03]  /*4a30*/  F2FP.F16.F32.PACK_AB R15, RZ, R15 ;  /* 0x0000000fff0f723e */ /* 0x002fc600000000ff */
[----:B------:R-:W0:Y:S01]  /*4a40*/  MUFU.EX2 R14, R14 ;  /* 0x0000000e000e7308 */ /* 0x000e220000000800 */
[----:B------:R-:W-:Y:S01]  /*4a50*/  HFMA2 R11, R11.H0_H0, 6.103515625e-05, 6.103515625e-05, R12.H0_H0 ;  /* 0x040004000b0b7831 */ /* 0x000fe2000004080c */
[----:B------:R-:W-:Y:S02]  /*4a60*/  SEL R12, RZ, 0x3c00, !P1 ;  /* 0x00003c00ff0c7807 */ /* 0x000fe40004800000 */
[----:B------:R-:W-:Y:S01]  /*4a70*/  SEL R13, RZ, 0x3c00, !P4 ;  /* 0x00003c00ff0d7807 */ /* 0x000fe20006000000 */
[----:B------:R-:W-:Y:S01]  /*4a80*/  HFMA2 R0, R0.H0_H0, 3.0517578125e-05, 3.0517578125e-05, R11.H0_H0 ;  /* 0x0200020000007831 */ /* 0x000fe2000004080b */
[----:B------:R-:W-:Y:S01]  /*4a90*/  HSETP2.EQ.AND P4, P2, R4.H0_H0, 0.0226898193359375, 0.007297515869140625, PT ;  /* 0x25cf1f7904007434 */ /* 0x000fe20003a82800 */
[----:B------:R-:W-:Y:S01]  /*4aa0*/  HFMA2 R12, R12.H0_H0, -0.0009765625, -0.0009765625, R15.H0_H0 ;  /* 0x940094000c0c7831 */ /* 0x000fe2000004080f */
[----:B------:R-:W-:Y:S01]  /*4ab0*/  HSETP2.EQ.AND P3, P1, R10.H0_H0, -2.966796875, -2.615234375, PT ;  /* 0xc1efc13b0a007434 */ /* 0x000fe20003962800 */
[----:B------:R-:W-:Y:S01]  /*4ac0*/  HADD2 R0, R8.H0_H0, R0.H0_H0 ;  /* 0x2000000008007230 */ /* 0x000fe20000000800 */
[----:B--2---:R-:W-:Y:S01]  /*4ad0*/  F2FP.F16.F32.PACK_AB R16, RZ, R16 ;  /* 0x00000010ff10723e */ /* 0x004fe200000000ff */
[----:B------:R-:W-:Y:S01]  /*4ae0*/  HFMA2 R12, R13.H0_H0, -0.0009765625, -0.0009765625, R12.H0_H0 ;  /* 0x940094000d0c7831 */ /* 0x000fe2000004080c */
[----:B------:R-:W-:-:S02]  /*4af0*/  SEL R13, RZ, 0x3c00, !P4 ;  /* 0x00003c00ff0d7807 */ /* 0x000fc40006000000 */
[----:B------:R-:W-:Y:S02]  /*4b00*/  HSETP2.EQ.AND P6, P4, R9.H0_H0, 0.0226898193359375, 0.007297515869140625, PT ;  /* 0x25cf1f7909007434 */ /* 0x000fe40003cc2800 */
[----:B------:R-:W-:Y:S01]  /*4b10*/  SEL R11, RZ, 0x3c00, !P3 ;  /* 0x00003c00ff0b7807 */ /* 0x000fe20005800000 */
[----:B------:R-:W-:Y:S01]  /*4b20*/  HFMA2 R13, R13.H0_H0, -0.0009765625, -0.0009765625, R16.H0_H0 ;  /* 0x940094000d0d7831 */ /* 0x000fe20000040810 */
[----:B------:R-:W-:Y:S02]  /*4b30*/  HSETP2.EQ.AND P5, P3, R4.H0_H0, -2.966796875, -2.615234375, PT ;  /* 0xc1efc13b04007434 */ /* 0x000fe40003ba2800 */
[----:B0-----:R-:W-:Y:S01]  /*4b40*/  F2FP.F16.F32.PACK_AB R14, RZ, R14 ;  /* 0x0000000eff0e723e */ /* 0x001fe200000000ff */
[----:B------:R-:W-:Y:S01]  /*4b50*/  HFMA2 R11, R11.H0_H0, 6.103515625e-05, 6.103515625e-05, R12.H0_H0 ;  /* 0x040004000b0b7831 */ /* 0x000fe2000004080c */
[----:B------:R-:W-:Y:S02]  /*4b60*/  SEL R15, RZ, 0x3c00, !P6 ;  /* 0x00003c00ff0f7807 */ /* 0x000fe40007000000 */
[----:B------:R-:W-:-:S02]  /*4b70*/  SEL R8, RZ, 0x3c00, !P2 ;  /* 0x00003c00ff087807 */ /* 0x000fc40005000000 */
[----:B------:R-:W-:Y:S01]  /*4b80*/  SEL R4, RZ, 0x3c00, !P1 ;  /* 0x00003c00ff047807 */ /* 0x000fe20004800000 */
[----:B------:R-:W-:Y:S01]  /*4b90*/  HFMA2 R14, R15.H0_H0, -0.0009765625, -0.0009765625, R14.H0_H0 ;  /* 0x940094000f0e7831 */ /* 0x000fe2000004080e */
[----:B------:R-:W-:Y:S01]  /*4ba0*/  HSETP2.EQ.AND P1, P2, R9.H0_H0, -2.966796875, -2.615234375, PT ;  /* 0xc1efc13b09007434 */ /* 0x000fe20003a22800 */
[----:B------:R-:W-:Y:S01]  /*4bb0*/  HFMA2 R8, R8.H0_H0, -0.0009765625, -0.0009765625, R13.H0_H0 ;  /* 0x9400940008087831 */ /* 0x000fe2000004080d */
[----:B------:R-:W-:Y:S01]  /*4bc0*/  SEL R17, RZ, 0x3c00, !P4 ;  /* 0x00003c00ff117807 */ /* 0x000fe20006000000 */
[----:B------:R-:W-:Y:S01]  /*4bd0*/  HFMA2 R4, R4.H0_H0, 3.0517578125e-05, 3.0517578125e-05, R11.H0_H0 ;  /* 0x0200020004047831 */ /* 0x000fe2000004080b */
[----:B------:R-:W-:Y:S02]  /*4be0*/  SEL R9, RZ, 0x3c00, !P5 ;  /* 0x00003c00ff097807 */ /* 0x000fe40006800000 */
[----:B------:R-:W-:Y:S01]  /*4bf0*/  SEL R13, RZ, 0x3c00, !P1 ;  /* 0x00003c00ff0d7807 */ /* 0x000fe20004800000 */
[----:B------:R-:W-:Y:S01]  /*4c00*/  HFMA2 R14, R17.H0_H0, -0.0009765625, -0.0009765625, R14.H0_H0 ;  /* 0x94009400110e7831 */ /* 0x000fe2000004080e */
[----:B------:R-:W-:Y:S01]  /*4c10*/  SEL R11, RZ, 0x3c00, !P3 ;  /* 0x00003c00ff0b7807 */ /* 0x000fe20005800000 */
[----:B------:R-:W-:-:S02]  /*4c20*/  HFMA2 R8, R9.H0_H0, 6.103515625e-05, 6.103515625e-05, R8.H0_H0 ;  /* 0x0400040009087831 */ /* 0x000fc40000040808 */
[----:B------:R-:W-:Y:S01]  /*4c30*/  HADD2 R0, R0.H0_H0, R4.H0_H0 ;  /* 0x2000000400007230 */ /* 0x000fe20000000800 */
[----:B------:R-:W-:Y:S01]  /*4c40*/  SEL R4, RZ, 0x3c00, !P2 ;  /* 0x00003c00ff047807 */ /* 0x000fe20005000000 */
[----:B------:R-:W-:Y:S02]  /*4c50*/  HFMA2 R13, R13.H0_H0, 6.103515625e-05, 6.103515625e-05, R14.H0_H0 ;  /* 0x040004000d0d7831 */ /* 0x000fe4000004080e */
[----:B------:R-:W-:Y:S02]  /*4c60*/  HFMA2 R8, R11.H0_H0, 3.0517578125e-05, 3.0517578125e-05, R8.H0_H0 ;  /* 0x020002000b087831 */ /* 0x000fe40000040808 */
[----:B------:R-:W-:Y:S02]  /*4c70*/  HFMA2 R4, R4.H0_H0, 3.0517578125e-05, 3.0517578125e-05, R13.H0_H0 ;  /* 0x0200020004047831 */ /* 0x000fe4000004080d */
[----:B------:R-:W-:-:S04]  /*4c80*/  HADD2 R8, R0.H0_H0, R8.H0_H0 ;  /* 0x2000000800087230 */ /* 0x000fc80000000800 */
[----:B------:R-:W-:-:S07]  /*4c90*/  HADD2 R8, R8.H0_H0, R4.H0_H0 ;  /* 0x2000000408087230 */ /* 0x000fce0000000800 */
.L_x_51:
[----:B------:R-:W-:Y:S05]  /*4ca0*/  BSYNC.RECONVERGENT B1 ;  /* 0x0000000000017941 */ /* 0x000fea0003800200 */
.L_x_50:
[----:B------:R-:W-:Y:S01]  /*4cb0*/  PRMT R9, RZ, 0x5410, RZ ;  /* 0x00005410ff097816 */ /* 0x000fe200000000ff */
[----:B------:R-:W-:Y:S06]  /*4cc0*/  @!P0 BRA `(.L_x_37) ;  /* 0x00000000006c8947 */ /* 0x000fec0003800000 */
[----:B------:R-:W-:Y:S01]  /*4cd0*/  BSSY.RECONVERGENT B1, `(.L_x_52) ;  /* 0x0000018000017945 */ /* 0x000fe20003800200 */
[----:B------:R-:W-:-:S07]  /*4ce0*/  IMAD.MOV.U32 R4, RZ, RZ, RZ ;  /* 0x000000ffff047224 */ /* 0x000fce00078e00ff */
.L_x_53:
[C---:B------:R-:W-:Y:S02]  /*4cf0*/  IMAD R12, R7.reuse, 0x2, R20 ;  /* 0x00000002070c7824 */ /* 0x040fe400078e0214 */
[----:B------:R-:W-:Y:S02]  /*4d00*/  VIADD R4, R4, 0x1 ;  /* 0x0000000104047836 */ /* 0x000fe40000000000 */
[----:B------:R-:W-:Y:S01]  /*4d10*/  VIADD R7, R7, 0x20 ;  /* 0x0000002007077836 */ /* 0x000fe20000000000 */
[----:B------:R-:W0:Y:S02]  /*4d20*/  LDS.U16 R0, [R12] ;  /* 0x000000000c007984 */ /* 0x000e240000000400 */
[----:B0-----:R-:W-:-:S05]  /*4d30*/  HADD2 R9, R0.H0_H0, -R5.H0_H0 ;  /* 0xa000000500097230 */ /* 0x001fca0000000800 */
[----:B------:R-:W-:Y:S01]  /*4d40*/  HADD2.F32 R0, -RZ, R9.H0_H0 ;  /* 0x20000009ff007230 */ /* 0x000fe20000004100 */
[----:B------:R-:W-:-:S04]  /*4d50*/  HSETP2.EQ.AND P0, P1, R9.H0_H0, 0.0226898193359375, 0.007297515869140625, PT ;  /* 0x25cf1f7909007434 */ /* 0x000fc80003902800 */
[----:B------:R-:W-:Y:S01]  /*4d60*/  FFMA R0, R0, 1.4426950216293334961, -RZ ;  /* 0x3fb8aa3b00007823 */ /* 0x000fe200000008ff */
[----:B------:R-:W-:Y:S02]  /*4d70*/  SEL R11, RZ, 0x3c00, !P0 ;  /* 0x00003c00ff0b7807 */ /* 0x000fe40004000000 */
[----:B------:R-:W-:Y:S02]  /*4d80*/  HSETP2.EQ.AND P0, P2, R9.H0_H0, -2.966796875, -2.615234375, PT ;  /* 0xc1efc13b09007434 */ /* 0x000fe40003a02800 */
[----:B------:R-:W-:Y:S01]  /*4d90*/  SEL R9, RZ, 0x3c00, !P1 ;  /* 0x00003c00ff097807 */ /* 0x000fe20004800000 */
[----:B------:R-:W0:Y:S02]  /*4da0*/  MUFU.EX2 R0, R0 ;  /* 0x0000000000007308 */ /* 0x000e240000000800 */
[----:B------:R-:W-:Y:S02]  /*4db0*/  SEL R12, RZ, 0x3c00, !P0 ;  /* 0x00003c00ff0c7807 */ /* 0x000fe40004000000 */
[----:B------:R-:W-:-:S02]  /*4dc0*/  ISETP.NE.AND P0, PT, R4, R3, PT ;  /* 0x000000030400720c */ /* 0x000fc40003f05270 */
[----:B0-----:R-:W-:-:S05]  /*4dd0*/  F2FP.F16.F32.PACK_AB R10, RZ, R0 ;  /* 0x00000000ff0a723e */ /* 0x001fca00000000ff */
[----:B------:R-:W-:-:S04]  /*4de0*/  HFMA2 R10, R11.H0_H0, -0.0009765625, -0.0009765625, R10.H0_H0 ;  /* 0x940094000b0a7831 */ /* 0x000fc8000004080a */
[----:B------:R-:W-:Y:S01]  /*4df0*/  HFMA2 R9, R9.H0_H0, -0.0009765625, -0.0009765625, R10.H0_H0 ;  /* 0x9400940009097831 */ /* 0x000fe2000004080a */
[----:B------:R-:W-:-:S03]  /*4e00*/  SEL R10, RZ, 0x3c00, !P2 ;  /* 0x00003c00ff0a7807 */ /* 0x000fc60005000000 */
[----:B------:R-:W-:-:S04]  /*4e10*/  HFMA2 R9, R12.H0_H0, 6.103515625e-05, 6.103515625e-05, R9.H0_H0 ;  /* 0x040004000c097831 */ /* 0x000fc80000040809 */
[----:B------:R-:W-:-:S04]  /*4e20*/  HFMA2 R9, R10.H0_H0, 3.0517578125e-05, 3.0517578125e-05, R9.H0_H0 ;  /* 0x020002000a097831 */ /* 0x000fc80000040809 */
[----:B------:R-:W-:Y:S01]  /*4e30*/  HADD2 R8, R8.H0_H0, R9.H0_H0 ;  /* 0x2000000908087230 */ /* 0x000fe20000000800 */
[----:B------:R-:W-:Y:S06]  /*4e40*/  @P0 BRA `(.L_x_53) ;  /* 0xfffffffc00a80947 */ /* 0x000fec000383ffff */
[----:B------:R-:W-:Y:S05]  /*4e50*/  BSYNC.RECONVERGENT B1 ;  /* 0x0000000000017941 */ /* 0x000fea0003800200 */
.L_x_52:
[----:B------:R-:W-:Y:S02]  /*4e60*/  PRMT R6, RZ, 0x7610, R6 ;  /* 0x00007610ff067816 */ /* 0x000fe40000000006 */
[----:B------:R-:W-:-:S07]  /*4e70*/  PRMT R9, RZ, 0x5410, RZ ;  /* 0x00005410ff097816 */ /* 0x000fce00000000ff */
.L_x_37:
[----:B------:R-:W-:Y:S05]  /*4e80*/  BSYNC.RECONVERGENT B0 ;  /* 0x0000000000007941 */ /* 0x000fea0003800200 */
.L_x_36:
[----:B------:R-:W-:Y:S01]  /*4e90*/  PRMT R8, R8, 0x5410, R8 ;  /* 0x0000541008087816 */ /* 0x000fe20000000008 */
[----:B------:R-:W0:Y:S01]  /*4ea0*/  S2R R13, SR_TID.X ;  /* 0x00000000000d7919 */ /* 0x000e220000002100 */
[C-C-:B------:R-:W-:Y:S02]  /*4eb0*/  PRMT R0, R9.reuse, 0x5410, R9.reuse ;  /* 0x0000541009007816 */ /* 0x140fe40000000009 */
[C-C-:B------:R-:W-:Y:S01]  /*4ec0*/  PRMT R7, R6.reuse, 0x5410, R6.reuse ;  /* 0x0000541006077816 */ /* 0x140fe20000000006 */
[----:B------:R-:W1:Y:S01]  /*4ed0*/  SHFL.DOWN PT, R3, R8, 0x10, 0x1f ;  /* 0x0a001f0008037f89 */ /* 0x000e6200000e0000 */
[----:B------:R-:W-:Y:S02]  /*4ee0*/  PRMT R11, R6, 0x7632, R6 ;  /* 0x00007632060b7816 */ /* 0x000fe40000000006 */
[----:B------:R-:W-:Y:S01]  /*4ef0*/  PRMT R5, R9, 0x7632, R9 ;  /* 0x0000763209057816 */ /* 0x000fe20000000009 */
[----:B------:R-:W2:Y:S04]  /*4f00*/  SHFL.DOWN PT, R0, R0, 0x10, 0x1f ;  /* 0x0a001f0000007f89 */ /* 0x000ea800000e0000 */
[----:B------:R-:W3:Y:S04]  /*4f10*/  SHFL.DOWN PT, R7, R7, 0x10, 0x1f ;  /* 0x0a001f0007077f89 */ /* 0x000ee800000e0000 */
[----:B------:R-:W4:Y:S04]  /*4f20*/  SHFL.DOWN PT, R10, R5, 0x10, 0x1f ;  /* 0x0a001f00050a7f89 */ /* 0x000f2800000e0000 */
[----:B------:R-:W5:Y:S01]  /*4f30*/  SHFL.DOWN PT, R11, R11, 0x10, 0x1f ;  /* 0x0a001f000b0b7f89 */ /* 0x000f6200000e0000 */
[----:B-1----:R-:W-:-:S02]  /*4f40*/  HADD2 R3, R8.H0_H0, R3.H0_H0 ;  /* 0x2000000308037230 */ /* 0x002fc40000000800 */
[----:B--2---:R-:W-:-:S03]  /*4f50*/  HADD2 R4, R9.H0_H0, R0.H0_H0 ;  /* 0x2000000009047230 */ /* 0x004fc60000000800 */
[----:B------:R-:W1:Y:S01]  /*4f60*/  SHFL.DOWN PT, R12, R3, 0x8, 0x1f ;  /* 0x09001f00030c7f89 */ /* 0x000e6200000e0000 */
[----:B0-----:R-:W-:Y:S01]  /*4f70*/  LOP3.LUT R13, R13, 0x1f, RZ, 0xc0, !PT ;  /* 0x0000001f0d0d7812 */ /* 0x001fe200078ec0ff */
[----:B---3--:R-:W-:Y:S02]  /*4f80*/  HADD2 R8, R6.H0_H0, R7.H0_H0 ;  /* 0x2000000706087230 */ /* 0x008fe40000000800 */
[----:B------:R-:W0:Y:S01]  /*4f90*/  SHFL.DOWN PT, R5, R4, 0x8, 0x1f ;  /* 0x09001f0004057f89 */ /* 0x000e2200000e0000 */
[----:B----4-:R-:W-:-:S03]  /*4fa0*/  HADD2 R10, R9.H1_H1, R10.H0_H0 ;  /* 0x2000000a090a7230 */ /* 0x010fc60000000c00 */
[----:B------:R-:W2:Y:S01]  /*4fb0*/  SHFL.DOWN PT, R7, R8, 0x8, 0x1f ;  /* 0x09001f0008077f89 */ /* 0x000ea200000e0000 */
[----:B-----5:R-:W-:-:S05]  /*4fc0*/  HADD2 R6, R6.H1_H1, R11.H0_H0 ;  /* 0x2000000b06067230 */ /* 0x020fca0000000c00 */
[----:B------:R-:W3:Y:S01]  /*4fd0*/  SHFL.DOWN PT, R9, R6, 0x8, 0x1f ;  /* 0x09001f0006097f89 */ /* 0x000ee200000e0000 */
[----:B-1----:R-:W-:-:S03]  /*4fe0*/  HADD2 R12, R3.H0_H0, R12.H0_H0 ;  /* 0x2000000c030c7230 */ /* 0x002fc60000000800 */
[----:B------:R-:W1:Y:S01]  /*4ff0*/  SHFL.DOWN PT, R3, R10, 0x8, 0x1f ;  /* 0x09001f000a037f89 */ /* 0x000e6200000e0000 */
[----:B0-----:R-:W-:-:S03]  /*5000*/  HADD2 R5, R4.H0_H0, R5.H0_H0 ;  /* 0x2000000504057230 */ /* 0x001fc60000000800 */
[----:B------:R-:W0:Y:S01]  /*5010*/  SHFL.DOWN PT, R11, R12, 0x4, 0x1f ;  /* 0x08801f000c0b7f89 */ /* 0x000e2200000e0000 */
[----:B--2---:R-:W-:-:S03]  /*5020*/  HADD2 R7, R8.H0_H0, R7.H0_H0 ;  /* 0x2000000708077230 */ /* 0x004fc60000000800 */
[----:B------:R-:W2:Y:S04]  /*5030*/  SHFL.DOWN PT, R0, R5, 0x4, 0x1f ;  /* 0x08801f0005007f89 */ /* 0x000ea800000e0000 */
[----:B------:R-:W4:Y:S01]  /*5040*/  SHFL.DOWN PT, R8, R7, 0x4, 0x1f ;  /* 0x08801f0007087f89 */ /* 0x000f2200000e0000 */
[----:B---3--:R-:W-:Y:S02]  /*5050*/  HADD2 R9, R6.H0_H0, R9.H0_H0 ;  /* 0x2000000906097230 */ /* 0x008fe40000000800 */
[----:B-1----:R-:W-:-:S03]  /*5060*/  HADD2 R3, R10.H0_H0, R3.H0_H0 ;  /* 0x200000030a037230 */ /* 0x002fc60000000800 */
[----:B------:R-:W1:Y:S01]  /*5070*/  SHFL.DOWN PT, R10, R9, 0x4, 0x1f ;  /* 0x08801f00090a7f89 */ /* 0x000e6200000e0000 */
[----:B0-----:R-:W-:-:S03]  /*5080*/  HADD2 R11, R12.H0_H0, R11.H0_H0 ;  /* 0x2000000b0c0b7230 */ /* 0x001fc60000000800 */
[----:B------:R-:W0:Y:S01]  /*5090*/  SHFL.DOWN PT, R6, R3, 0x4, 0x1f ;  /* 0x08801f0003067f89 */ /* 0x000e2200000e0000 */
[----:B--2---:R-:W-:-:S03]  /*50a0*/  HADD2 R4, R5.H0_H0, R0.H0_H0 ;  /* 0x2000000005047230 */ /* 0x004fc60000000800 */
[----:B------:R-:W2:Y:S01]  /*50b0*/  SHFL.DOWN PT, R12, R11, 0x2, 0x1f ;  /* 0x08401f000b0c7f89 */ /* 0x000ea200000e0000 */
[----:B------:R-:W3:Y:S01]  /*50c0*/  LDC R0, c[0x0][0x3b0] ;  /* 0x0000ec00ff007b82 */ /* 0x000ee20000000800 */
[----:B----4-:R-:W-:-:S05]  /*50d0*/  HADD2 R8, R7.H0_H0, R8.H0_H0 ;  /* 0x2000000807087230 */ /* 0x010fca0000000800 */
[----:B------:R-:W4:Y:S01]  /*50e0*/  SHFL.DOWN PT, R7, R8, 0x2, 0x1f ;  /* 0x08401f0008077f89 */ /* 0x000f2200000e0000 */
[----:B-1----:R-:W-:Y:S02]  /*50f0*/  HADD2 R10, R9.H0_H0, R10.H0_H0 ;  /* 0x2000000a090a7230 */ /* 0x002fe40000000800 */
[----:B0-----:R-:W-:-:S03]  /*5100*/  HADD2 R6, R3.H0_H0, R6.H0_H0 ;  /* 0x2000000603067230 */ /* 0x001fc60000000800 */
[----:B------:R-:W0:Y:S01]  /*5110*/  SHFL.DOWN PT, R9, R10, 0x2, 0x1f ;  /* 0x08401f000a097f89 */ /* 0x000e2200000e0000 */
[----:B--2---:R-:W-:-:S03]  /*5120*/  HADD2 R12, R11.H0_H0, R12.H0_H0 ;  /* 0x2000000c0b0c7230 */ /* 0x004fc60000000800 */
[----:B------:R-:W1:Y:S01]  /*5130*/  SHFL.DOWN PT, R3, R4, 0x2, 0x1f ;  /* 0x08401f0004037f89 */ /* 0x000e6200000e0000 */
[----:B---3--:R-:W-:-:S03]  /*5140*/  ISETP.GE.AND P0, PT, R0, 0x1, PT ;  /* 0x000000010000780c */ /* 0x008fc60003f06270 */
[----:B------:R-:W2:Y:S01]  /*5150*/  SHFL.DOWN PT, R5, R6, 0x2, 0x1f ;  /* 0x08401f0006057f89 */ /* 0x000ea200000e0000 */
[----:B------:R-:W-:Y:S01]  /*5160*/  ISETP.NE.OR P0, PT, R13, RZ, !P0 ;  /* 0x000000ff0d00720c */ /* 0x000fe20004705670 */
[----:B----4-:R-:W-:Y:S02]  /*5170*/  HADD2 R7, R8.H0_H0, R7.H0_H0 ;  /* 0x2000000708077230 */ /* 0x010fe40000000800 */
[----:B------:R-:W3:Y:S04]  /*5180*/  SHFL.DOWN PT, R11, R12, 0x1, 0x1f ;  /* 0x08201f000c0b7f89 */ /* 0x000ee800000e0000 */
[----:B------:R4:W4:Y:S01]  /*5190*/  SHFL.DOWN PT, R8, R7, 0x1, 0x1f ;  /* 0x08201f0007087f89 */ /* 0x00092200000e0000 */
[----:B0-----:R-:W-:Y:S02]  /*51a0*/  HADD2 R9, R10.H0_H0, R9.H0_H0 ;  /* 0x200000090a097230 */ /* 0x001fe40000000800 */
[----:B-1----:R-:W-:-:S02]  /*51b0*/  HADD2 R3, R4.H0_H0, R3.H0_H0 ;  /* 0x2000000304037230 */ /* 0x002fc40000000800 */
[----:B--2---:R-:W-:-:S03]  /*51c0*/  HADD2 R5, R6.H0_H0, R5.H0_H0 ;  /* 0x2000000506057230 */ /* 0x004fc60000000800 */
[----:B------:R0:W1:Y:S01]  /*51d0*/  SHFL.DOWN PT, R4, R3, 0x1, 0x1f ;  /* 0x08201f0003047f89 */ /* 0x00006200000e0000 */
[----:B---3--:R-:W-:-:S03]  /*51e0*/  HADD2 R11, R12.H0_H0, R11.H0_H0 ;  /* 0x2000000b0c0b7230 */ /* 0x008fc60000000800 */
[----:B------:R0:W2:Y:S04]  /*51f0*/  SHFL.DOWN PT, R6, R5, 0x1, 0x1f ;  /* 0x08201f0005067f89 */ /* 0x0000a800000e0000 */
[----:B------:R0:W3:Y:S01]  /*5200*/  SHFL.DOWN PT, R12, R9, 0x1, 0x1f ;  /* 0x08201f00090c7f89 */ /* 0x0000e200000e0000 */
[----:B----4-:R-:W-:Y:S05]  /*5210*/  @P0 EXIT ;  /* 0x000000000000094d */ /* 0x010fea0003800000 */
[----:B------:R-:W-:Y:S02]  /*5220*/  HADD2.F32 R14, -RZ, R11.H0_H0 ;  /* 0x2000000bff0e7230 */ /* 0x000fe40000004100 */
[----:B01----:R-:W-:Y:S01]  /*5230*/  HADD2 R3, R3.H0_H0, R4.H0_H0 ;  /* 0x2000000403037230 */ /* 0x003fe20000000800 */
[----:B------:R-:W-:Y:S01]  /*5240*/  ISETP.GE.U32.AND P0, PT, R0, 0xd, PT ;  /* 0x0000000d0000780c */ /* 0x000fe20003f06070 */
[----:B--2---:R-:W-:Y:S01]  /*5250*/  HADD2 R6, R5.H0_H0, R6.H0_H0 ;  /* 0x2000000605067230 */ /* 0x004fe20000000800 */
[----:B------:R-:W0:Y:S01]  /*5260*/  MUFU.RCP R10, R14 ;  /* 0x0000000e000a7308 */ /* 0x000e220000001000 */
[----:B------:R-:W-:Y:S02]  /*5270*/  HADD2 R8, R7.H0_H0, R8.H0_H0 ;  /* 0x2000000807087230 */ /* 0x000fe40000000800 */
[----:B------:R-:W-:Y:S02]  /*5280*/  HADD2.F32 R3, -RZ, R3.H0_H0 ;  /* 0x20000003ff037230 */ /* 0x000fe40000004100 */
[----:B---3--:R-:W-:-:S02]  /*5290*/  HADD2 R11, R9.H0_H0, R12.H0_H0 ;  /* 0x2000000c090b7230 */ /* 0x008fc40000000800 */
[----:B------:R-:W-:Y:S01]  /*52a0*/  HADD2.F32 R7, -RZ, R6.H0_H0 ;  /* 0x20000006ff077230 */ /* 0x000fe20000004100 */
[----:B------:R-:W-:Y:S01]  /*52b0*/  UMOV UR4, URZ ;  /* 0x000000ff00047c82 */ /* 0x000fe20008000000 */
[----:B------:R-:W-:Y:S02]  /*52c0*/  HADD2.F32 R9, -RZ, R8.H0_H0 ;  /* 0x20000008ff097230 */ /* 0x000fe40000004100 */
[----:B------:R-:W-:Y:S02]  /*52d0*/  HADD2.F32 R11, -RZ, R11.H0_H0 ;  /* 0x2000000bff0b7230 */ /* 0x000fe40000004100 */
[----:B0-----:R-:W-:Y:S01]  /*52e0*/  FMUL R5, R3, R10 ;  /* 0x0000000a03057220 */ /* 0x001fe20000400000 */
[C---:B------:R-:W-:Y:S01]  /*52f0*/  FMUL R8, R10.reuse, R7 ;  /* 0x000000070a087220 */ /* 0x040fe20000400000 */
[C---:B------:R-:W-:Y:S01]  /*5300*/  FMUL R4, R10.reuse, R9 ;  /* 0x000000090a047220 */ /* 0x040fe20000400000 */
[----:B------:R-:W-:Y:S01]  /*5310*/  FMUL R12, R10, R11 ;  /* 0x0000000b0a0c7220 */ /* 0x000fe20000400000 */
[C---:B------:R-:W-:Y:S01]  /*5320*/  FFMA R6, -R14.reuse, R5, R3 ;  /* 0x000000050e067223 */ /* 0x040fe20000000103 */
[C---:B------:R-:W-:Y:S01]  /*5330*/  FFMA R7, -R14.reuse, R8, R7 ;  /* 0x000000080e077223 */ /* 0x040fe20000000107 */
[C---:B------:R-:W-:Y:S01]  /*5340*/  FFMA R9, -R14.reuse, R4, R9 ;  /* 0x000000040e097223 */ /* 0x040fe20000000109 */
[----:B------:R-:W-:Y:S01]  /*5350*/  FFMA R11, -R14, R12, R11 ;  /* 0x0000000c0e0b7223 */ /* 0x000fe2000000010b */
[C---:B------:R-:W-:Y:S01]  /*5360*/  FFMA R6, R10.reuse, R6, R5 ;  /* 0x000000060a067223 */ /* 0x040fe20000000005 */
[C---:B------:R-:W-:Y:S01]  /*5370*/  FFMA R7, R10.reuse, R7, R8 ;  /* 0x000000070a077223 */ /* 0x040fe20000000008 */
[C---:B------:R-:W-:Y:S01]  /*5380*/  FFMA R9, R10.reuse, R9, R4 ;  /* 0x000000090a097223 */ /* 0x040fe20000000004 */
[----:B------:R-:W-:Y:S01]  /*5390*/  F2FP.F16.F32.PACK_AB R3, RZ, R5 ;  /* 0x00000005ff03723e */ /* 0x000fe200000000ff */
[----:B------:R-:W-:Y:S01]  /*53a0*/  FFMA R10, R10, R11, R12 ;  /* 0x0000000b0a0a7223 */ /* 0x000fe2000000000c */
[----:B------:R-:W-:-:S02]  /*53b0*/  IADD3 R5, PT, PT, R0, -0x1, RZ ;  /* 0xffffffff00057810 */ /* 0x000fc40007ffe0ff */
[----:B------:R-:W-:Y:S02]  /*53c0*/  F2FP.F16.F32.PACK_AB R8, RZ, R8 ;  /* 0x00000008ff08723e */ /* 0x000fe400000000ff */
[----:B------:R-:W-:Y:S02]  /*53d0*/  F2FP.F16.F32.PACK_AB R0, RZ, R4 ;  /* 0x00000004ff00723e */ /* 0x000fe400000000ff */
[----:B------:R-:W-:Y:S02]  /*53e0*/  F2FP.F16.F32.PACK_AB R11, RZ, R12 ;  /* 0x0000000cff0b723e */ /* 0x000fe400000000ff */
[----:B------:R-:W-:Y:S02]  /*53f0*/  LEA.HI R5, R5, 0x1, RZ, 0x1e ;  /* 0x0000000105057811 */ /* 0x000fe400078ff0ff */
[----:B------:R-:W-:Y:S02]  /*5400*/  HSETP2.GEU.AND P4, PT, |R3|.H0_H0, 8.523464202880859375e-06, 8.523464202880859375e-06, PT ;  /* 0x008f008f03007434 */ /* 0x000fe40003f8ea00 */
[----:B------:R-:W-:-:S02]  /*5410*/  HSETP2.GEU.AND P3, PT, |R8|.H0_H0, 8.523464202880859375e-06, 8.523464202880859375e-06, PT ;  /* 0x008f008f08007434 */ /* 0x000fc40003f6ea00 */
[----:B------:R-:W-:Y:S02]  /*5420*/  HSETP2.GEU.AND P2, PT, |R0|.H0_H0, 8.523464202880859375e-06, 8.523464202880859375e-06, PT ;  /* 0x008f008f00007434 */ /* 0x000fe40003f4ea00 */
[----:B------:R-:W-:Y:S01]  /*5430*/  HSETP2.GEU.AND P1, PT, |R11|.H0_H0, 8.523464202880859375e-06, 8.523464202880859375e-06, PT ;  /* 0x008f008f0b007434 */ /* 0x000fe20003f2ea00 */
[----:B------:R-:W-:-:S12]  /*5440*/  @!P0 BRA `(.L_x_54) ;  /* 0x0000000400208947 */ /* 0x000fd80003800000 */
[----:B------:R-:W-:Y:S01]  /*5450*/  LOP3.LUT R14, R5, 0x7ffffffc, RZ, 0xc0, !PT ;  /* 0x7ffffffc050e7812 */ /* 0x000fe200078ec0ff */
[----:B------:R-:W-:Y:S01]  /*5460*/  IMAD.MOV.U32 R15, RZ, RZ, R2 ;  /* 0x000000ffff0f7224 */ /* 0x000fe200078e0002 */
[----:B------:R-:W-:-:S03]  /*5470*/  UMOV UR4, URZ ;  /* 0x000000ff00047c82 */ /* 0x000fc60008000000 */
[----:B------:R-:W-:-:S07]  /*5480*/  IMAD.MOV R14, RZ, RZ, -R14 ;  /* 0x000000ffff0e7224 */ /* 0x000fce00078e0a0e */
.L_x_55:
[----:B---3--:R-:W0:Y:S01]  /*5490*/  LDC.64 R12, c[0x0][0x398] ;  /* 0x0000e600ff0c7b82 */ /* 0x008e220000000a00 */
[----:B------:R-:W-:Y:S01]  /*54a0*/  PRMT R3, R3, 0x5410, R8 ;  /* 0x0000541003037816 */ /* 0x000fe20000000008 */
[----:B------:R-:W-:Y:S01]  /*54b0*/  IMAD.MOV.U32 R4, RZ, RZ, 0x10 ;  /* 0x00000010ff047424 */ /* 0x000fe200078e00ff */
[----:B------:R-:W-:Y:S01]  /*54c0*/  PRMT R17, R8, 0x7610, R17 ;  /* 0x0000761008117816 */ /* 0x000fe20000000011 */
[----:B------:R-:W-:Y:S01]  /*54d0*/  IMAD.MOV.U32 R5, RZ, RZ, 0x0 ;  /* 0x00000000ff057424 */ /* 0x000fe200078e00ff */
[----:B------:R-:W-:Y:S01]  /*54e0*/  PRMT R0, R0, 0x5410, R11 ;  /* 0x0000541000007816 */ /* 0x000fe2000000000b */
[----:B------:R-:W-:Y:S01]  /*54f0*/  VIADD R14, R14, 0x4 ;  /* 0x000000040e0e7836 */ /* 0x000fe20000000000 */
[----:B------:R-:W-:Y:S01]  /*5500*/  HSETP2.GT.AND P0, P5, |R3|, RZ.H0_H0, PT ;  /* 0x200000ff03007234 */ /* 0x000fe20003d04200 */
[----:B------:R-:W-:Y:S01]  /*5510*/  UIADD3 UR4, UPT, UPT, UR4, 0x10, URZ ;  /* 0x0000001004047890 */ /* 0x000fe2000fffe0ff */
[----:B------:R-:W-:Y:S02]  /*5520*/  PRMT R20, R8, 0x7610, R20 ;  /* 0x0000761008147816 */ /* 0x000fe40000000014 */
[----:B------:R-:W-:-:S02]  /*5530*/  PRMT R16, R3, 0x7610, R16 ;  /* 0x0000761003107816 */ /* 0x000fc40000000010 */
[----:B------:R-:W-:Y:S02]  /*5540*/  PLOP3.LUT P5, PT, P3, P5, PT, 0xf2, 0x2f ;  /* 0x00000000002f781c */ /* 0x000fe40001fabe72 */
[----:B------:R-:W-:Y:S02]  /*5550*/  PLOP3.LUT P0, PT, P4, P0, PT, 0xf2, 0x2f ;  /* 0x00000000002f781c */ /* 0x000fe40002701e72 */
[C---:B------:R-:W-:Y:S02]  /*5560*/  PRMT R19, R3.reuse, 0x7610, R19 ;  /* 0x0000761003137816 */ /* 0x040fe40000000013 */
[C---:B------:R-:W-:Y:S02]  /*5570*/  PRMT R21, R3.reuse, 0x7610, R21 ;  /* 0x0000761003157816 */ /* 0x040fe40000000015 */
[----:B------:R-:W-:Y:S02]  /*5580*/  PRMT R23, R3, 0x7610, R23 ;  /* 0x0000761003177816 */ /* 0x000fe40000000017 */
[----:B------:R-:W-:Y:S01]  /*5590*/  PRMT R18, R11, 0x7610, R18 ;  /* 0x000076100b127816 */ /* 0x000fe20000000012 */
[----:B0-----:R-:W-:Y:S01]  /*55a0*/  IMAD.WIDE.U32 R4, R12, 0x1, R4 ;  /* 0x000000010c047825 */ /* 0x001fe200078e0004 */
[----:B------:R-:W-:-:S02]  /*55b0*/  PRMT R12, R8, 0x7610, R12 ;  /* 0x00007610080c7816 */ /* 0x000fc4000000000c */
[----:B------:R-:W-:Y:S02]  /*55c0*/  @!P5 F2FP.F16.F32.PACK_AB R17, RZ, R7 ;  /* 0x00000007ff11d23e */ /* 0x000fe400000000ff */
[----:B------:R-:W-:Y:S02]  /*55d0*/  IADD3 R5, PT, PT, R5, R13, RZ ;  /* 0x0000000d05057210 */ /* 0x000fe40007ffe0ff */
[----:B------:R-:W-:Y:S02]  /*55e0*/  PRMT R13, R8, 0x7610, R13 ;  /* 0x00007610080d7816 */ /* 0x000fe4000000000d */
[----:B------:R-:W-:Y:S01]  /*55f0*/  @!P5 PRMT R20, R17, 0x7610, R20 ;  /* 0x000076101114d816 */ /* 0x000fe20000000014 */
[----:B------:R-:W-:Y:S01]  /*5600*/  IMAD.WIDE R4, R15, 0x2, R4 ;  /* 0x000000020f047825 */ /* 0x000fe200078e0204 */
[C---:B------:R-:W-:Y:S02]  /*5610*/  @!P5 PRMT R13, R17.reuse, 0x7610, R13 ;  /* 0x00007610110dd816 */ /* 0x040fe4000000000d */
[----:B------:R-:W-:Y:S01]  /*5620*/  @!P5 PRMT R12, R17, 0x7610, R12 ;  /* 0x00007610110cd816 */ /* 0x000fe2000000000c */
[----:B------:R-:W-:Y:S01]  /*5630*/  VIADD R15, R15, 0x10 ;  /* 0x000000100f0f7836 */ /* 0x000fe20000000000 */
[----:B------:R-:W-:Y:S01]  /*5640*/  HSETP2.GT.AND P6, P5, |R0|, RZ.H0_H0, PT ;  /* 0x200000ff00007234 */ /* 0x000fe20003dc4200 */
[----:B------:R-:W-:Y:S01]  /*5650*/  STG.E.U16 desc[UR8][R4.64+-0x6], R20 ;  /* 0xfffffa1404007986 */ /* 0x000fe2000c101508 */
[----:B------:R-:W-:-:S02]  /*5660*/  @!P0 F2FP.F16.F32.PACK_AB R16, RZ, R6 ;  /* 0x00000006ff10823e */ /* 0x000fc400000000ff */
[----:B------:R-:W-:Y:S01]  /*5670*/  PRMT R22, R17, 0x7610, R22 ;  /* 0x0000761011167816 */ /* 0x000fe20000000016 */
[----:B------:R-:W-:Y:S01]  /*5680*/  STG.E.U16 desc[UR8][R4.64+0x2], R13 ;  /* 0x0000020d04007986 */ /* 0x000fe2000c101508 */
[----:B------:R-:W-:Y:S02]  /*5690*/  PLOP3.LUT P6, PT, P2, P6, PT, 0xf2, 0x2f ;  /* 0x00000000002f781c */ /* 0x000fe400017cde72 */
[----:B------:R-:W-:Y:S01]  /*56a0*/  PLOP3.LUT P5, PT, P1, P5, PT, 0xf2, 0x2f ;  /* 0x00000000002f781c */ /* 0x000fe20000fabe72 */
[----:B------:R0:W-:Y:S01]  /*56b0*/  STG.E.U16 desc[UR8][R4.64+-0x10], R16 ;  /* 0xfffff01004007986 */ /* 0x0001e2000c101508 */
[C---:B------:R-:W-:Y:S02]  /*56c0*/  @!P0 PRMT R19, R16.reuse, 0x7610, R19 ;  /* 0x0000761010138816 */ /* 0x040fe40000000013 */
[----:B------:R-:W-:Y:S01]  /*56d0*/  @!P0 PRMT R21, R16, 0x7610, R21 ;  /* 0x0000761010158816 */ /* 0x000fe20000000015 */
[----:B------:R1:W-:Y:S01]  /*56e0*/  STG.E.U16 desc[UR8][R4.64+-0xe], R22 ;  /* 0xfffff21604007986 */ /* 0x0003e2000c101508 */
[----:B------:R-:W-:-:S02]  /*56f0*/  PRMT R17, R0, 0x7610, R17 ;  /* 0x0000761000117816 */ /* 0x000fc40000000011 */
[----:B------:R-:W-:Y:S01]  /*5700*/  @!P0 PRMT R23, R16, 0x7610, R23 ;  /* 0x0000761010178816 */ /* 0x000fe20000000017 */
[----:B------:R2:W-:Y:S01]  /*5710*/  STG.E.U16 desc[UR8][R4.64+-0x8], R19 ;  /* 0xfffff81304007986 */ /* 0x0005e2000c101508 */
[C---:B------:R-:W-:Y:S02]  /*5720*/  PRMT R24, R0.reuse, 0x7610, R24 ;  /* 0x0000761000187816 */ /* 0x040fe40000000018 */
[----:B------:R-:W-:Y:S01]  /*5730*/  @!P6 F2FP.F16.F32.PACK_AB R17, RZ, R9 ;  /* 0x00000009ff11e23e */ /* 0x000fe200000000ff */
[----:B------:R3:W-:Y:S01]  /*5740*/  STG.E.U16 desc[UR8][R4.64], R21 ;  /* 0x0000001504007986 */ /* 0x0007e2000c101508 */
[----:B------:R-:W-:Y:S02]  /*5750*/  @!P5 F2FP.F16.F32.PACK_AB R18, RZ, R10 ;  /* 0x0000000aff12d23e */ /* 0x000fe400000000ff */
[C---:B0-----:R-:W-:Y:S01]  /*5760*/  PRMT R16, R0.reuse, 0x7610, R16 ;  /* 0x0000761000107816 */ /* 0x041fe20000000010 */
[----:B------:R3:W-:Y:S01]  /*5770*/  STG.E.U16 desc[UR8][R4.64+-0xc], R17 ;  /* 0xfffff41104007986 */ /* 0x0007e2000c101508 */
[----:B-1----:R-:W-:-:S02]  /*5780*/  PRMT R22, R0, 0x7610, R22 ;  /* 0x0000761000167816 */ /* 0x002fc40000000016 */
[C---:B------:R-:W-:Y:S01]  /*5790*/  PRMT R20, R11.reuse, 0x7610, R20 ;  /* 0x000076100b147816 */ /* 0x040fe20000000014 */
[----:B------:R3:W-:Y:S01]  /*57a0*/  STG.E.U16 desc[UR8][R4.64+-0xa], R18 ;  /* 0xfffff61204007986 */ /* 0x0007e2000c101508 */
[C---:B--2---:R-:W-:Y:S02]  /*57b0*/  PRMT R19, R11.reuse, 0x7610, R19 ;  /* 0x000076100b137816 */ /* 0x044fe40000000013 */
[----:B------:R-:W-:Y:S01]  /*57c0*/  PRMT R25, R11, 0x7610, R25 ;  /* 0x000076100b197816 */ /* 0x000fe20000000019 */
[----:B------:R3:W-:Y:S01]  /*57d0*/  STG.E.U16 desc[UR8][R4.64+0x8], R23 ;  /* 0x0000081704007986 */ /* 0x0007e2000c101508 */
[C---:B------:R-:W-:Y:S02]  /*57e0*/  @!P6 PRMT R16, R17.reuse, 0x7610, R16 ;  /* 0x000076101110e816 */ /* 0x040fe40000000010 */
[C---:B------:R-:W-:Y:S01]  /*57f0*/  @!P6 PRMT R22, R17.reuse, 0x7610, R22 ;  /* 0x000076101116e816 */ /* 0x040fe20000000016 */
[----:B------:R3:W-:Y:S01]  /*5800*/  STG.E.U16 desc[UR8][R4.64+0xa], R12 ;  /* 0x00000a0c04007986 */ /* 0x0007e2000c101508 */
[----:B------:R-:W-:-:S02]  /*5810*/  @!P6 PRMT R24, R17, 0x7610, R24 ;  /* 0x000076101118e816 */ /* 0x000fc40000000018 */
[C---:B------:R-:W-:Y:S01]  /*5820*/  @!P5 PRMT R19, R18.reuse, 0x7610, R19 ;  /* 0x000076101213d816 */ /* 0x040fe20000000013 */
[----:B------:R3:W-:Y:S01]  /*5830*/  STG.E.U16 desc[UR8][R4.64+-0x4], R16 ;  /* 0xfffffc1004007986 */ /* 0x0007e2000c101508 */
[C---:B------:R-:W-:Y:S02]  /*5840*/  @!P5 PRMT R20, R18.reuse, 0x7610, R20 ;  /* 0x000076101214d816 */ /* 0x040fe40000000014 */
[----:B------:R-:W-:Y:S01]  /*5850*/  @!P5 PRMT R25, R18, 0x7610, R25 ;  /* 0x000076101219d816 */ /* 0x000fe20000000019 */
[----:B------:R3:W-:Y:S01]  /*5860*/  STG.E.U16 desc[UR8][R4.64+0x4], R22 ;  /* 0x0000041604007986 */ /* 0x0007e2000c101508 */
[----:B------:R-:W-:-:S03]  /*5870*/  ISETP.NE.AND P0, PT, R14, RZ, PT ;  /* 0x000000ff0e00720c */ /* 0x000fc60003f05270 */
[----:B------:R3:W-:Y:S04]  /*5880*/  STG.E.U16 desc[UR8][R4.64+-0x2], R19 ;  /* 0xfffffe1304007986 */ /* 0x0007e8000c101508 */
[----:B------:R3:W-:Y:S04]  /*5890*/  STG.E.U16 desc[UR8][R4.64+0x6], R20 ;  /* 0x0000061404007986 */ /* 0x0007e8000c101508 */
[----:B------:R3:W-:Y:S04]  /*58a0*/  STG.E.U16 desc[UR8][R4.64+0xc], R24 ;  /* 0x00000c1804007986 */ /* 0x0007e8000c101508 */
[----:B------:R3:W-:Y:S01]  /*58b0*/  STG.E.U16 desc[UR8][R4.64+0xe], R25 ;  /* 0x00000e1904007986 */ /* 0x0007e2000c101508 */
[----:B------:R-:W-:Y:S05]  /*58c0*/  @P0 BRA `(.L_x_55) ;  /* 0xfffffff800f00947 */ /* 0x000fea000383ffff */
.L_x_54:
[----:B------:R-:W0:Y:S02]  /*58d0*/  LDCU UR5, c[0x0][0x3b0] ;  /* 0x00007600ff0577ac */ /* 0x000e240008000800 */
[----:B0-----:R-:W-:-:S04]  /*58e0*/  UIADD3 UR5, UPT, UPT, UR5, -0x1, URZ ;  /* 0xffffffff05057890 */ /* 0x001fc8000fffe0ff */
[----:B------:R-:W-:-:S04]  /*58f0*/  ULEA.HI UR5, UR5, 0x1, URZ, 0x1e ;  /* 0x0000000105057891 */ /* 0x000fc8000f8ff0ff */
[----:B------:R-:W-:-:S06]  /*5900*/  ULOP3.LUT UR5, UR5, 0x3, URZ, 0xc0, !UPT ;  /* 0x0000000305057892 */ /* 0x000fcc000f8ec0ff */
[----:B------:R-:W-:-:S13]  /*5910*/  ISETP.NE.AND P0, PT, RZ, UR5, PT ;  /* 0x00000005ff007c0c */ /* 0x000fda000bf05270 */
[----:B------:R-:W-:Y:S05]  /*5920*/  @!P0 EXIT ;  /* 0x000000000000894d */ /* 0x000fea0003800000 */
[----:B------:R-:W-:Y:S01]  /*5930*/  PRMT R3, R3, 0x5410, R8 ;  /* 0x0000541003037816 */ /* 0x000fe20000000008 */
[----:B------:R-:W0:Y:S01]  /*5940*/  LDCU.64 UR6, c[0x0][0x398] ;  /* 0x00007300ff0677ac */ /* 0x000e220008000a00 */
[----:B------:R-:W-:-:S03]  /*5950*/  PRMT R0, R0, 0x5410, R11 ;  /* 0x0000541000007816 */ /* 0x000fc6000000000b */
[----:B------:R-:W-:Y:S01]  /*5960*/  HSETP2.GT.AND P5, P0, |R3|, RZ.H0_H0, PT ;  /* 0x200000ff03007234 */ /* 0x000fe200038a4200 */
[----:B------:R-:W-:-:S04]  /*5970*/  UIADD3 UR5, UPT, UPT, URZ, -UR5, URZ ;  /* 0x80000005ff057290 */ /* 0x000fc8000fffe0ff */
[----:B------:R-:W-:Y:S02]  /*5980*/  PLOP3.LUT P4, PT, P4, P5, PT, 0xf2, 0x2f ;  /* 0x00000000002f781c */ /* 0x000fe4000278be72 */
[----:B------:R-:W-:Y:S02]  /*5990*/  HSETP2.GT.AND P5, P6, |R0|, RZ.H0_H0, PT ;  /* 0x200000ff00007234 */ /* 0x000fe40003ea4200 */
[----:B------:R-:W-:-:S03]  /*59a0*/  PLOP3.LUT P0, PT, P3, P0, PT, 0xf2, 0x2f ;  /* 0x00000000002f781c */ /* 0x000fc60001f01e72 */
[----:B------:R-:W-:Y:S02]  /*59b0*/  PLOP3.LUT P5, PT, P2, P5, PT, 0xf2, 0x2f ;  /* 0x00000000002f781c */ /* 0x000fe400017abe72 */
[----:B------:R-:W-:Y:S01]  /*59c0*/  PLOP3.LUT P6, PT, P1, P6, PT, 0xf2, 0x2f ;  /* 0x00000000002f781c */ /* 0x000fe20000fcde72 */
[----:B0-----:R-:W-:-:S03]  /*59d0*/  UIADD3 UR6, UP0, UPT, UR6, 0x4, URZ ;  /* 0x0000000406067890 */ /* 0x001fc6000ff1e0ff */
[----:B------:R-:W-:Y:S01]  /*59e0*/  @!P4 F2FP.F16.F32.PACK_AB R14, RZ, R6 ;  /* 0x00000006ff0ec23e */ /* 0x000fe200000000ff */
[----:B------:R-:W-:Y:S02]  /*59f0*/  UIADD3.X UR7, UPT, UPT, URZ, UR7, URZ, UP0, !UPT ;  /* 0x00000007ff077290 */ /* 0x000fe400087fe4ff */
[----:B---3--:R-:W-:Y:S01]  /*5a00*/  IMAD.U32 R4, RZ, RZ, UR6 ;  /* 0x00000006ff047e24 */ /* 0x008fe2000f8e00ff */
[----:B------:R-:W-:-:S03]  /*5a10*/  @!P0 F2FP.F16.F32.PACK_AB R15, RZ, R7 ;  /* 0x00000007ff0f823e */ /* 0x000fc600000000ff */
[----:B------:R-:W-:Y:S01]  /*5a20*/  @!P5 F2FP.F16.F32.PACK_AB R16, RZ, R9 ;  /* 0x00000009ff10d23e */ /* 0x000fe200000000ff */
[----:B------:R-:W-:Y:S01]  /*5a30*/  VIADD R9, R2, UR4 ;  /* 0x0000000402097c36 */ /* 0x000fe20008000000 */
[----:B------:R-:W-:Y:S02]  /*5a40*/  @!P6 F2FP.F16.F32.PACK_AB R17, RZ, R10 ;  /* 0x0000000aff11e23e */ /* 0x000fe400000000ff */
[----:B------:R-:W-:-:S07]  /*5a50*/  MOV R5, UR7 ;  /* 0x0000000700057c02 */ /* 0x000fce0008000f00 */
.L_x_56:
[----:B0-----:R-:W-:Y:S01]  /*5a60*/  PRMT R2, R3, 0x7610, R2 ;  /* 0x0000761003027816 */ /* 0x001fe20000000002 */
[C---:B------:R-:W-:Y:S01]  /*5a70*/  IMAD.WIDE R6, R9.reuse, 0x2, R4 ;  /* 0x0000000209067825 */ /* 0x040fe200078e0204 */
[----:B------:R-:W-:Y:S01]  /*5a80*/  PRMT R10, R8, 0x7610, R10 ;  /* 0x00007610080a7816 */ /* 0x000fe2000000000a */
[----:B------:R-:W-:Y:S01]  /*5a90*/  UIADD3 UR5, UPT, UPT, UR5, 0x1, URZ ;  /* 0x0000000105057890 */ /* 0x000fe2000fffe0ff */
[----:B------:R-:W-:Y:S01]  /*5aa0*/  PRMT R12, R0, 0x7610, R12 ;  /* 0x00007610000c7816 */ /* 0x000fe2000000000c */
[----:B------:R-:W-:Y:S01]  /*5ab0*/  VIADD R9, R9, 0x4 ;  /* 0x0000000409097836 */ /* 0x000fe20000000000 */
[----:B------:R-:W-:Y:S01]  /*5ac0*/  PRMT R13, R11, 0x7610, R13 ;  /* 0x000076100b0d7816 */ /* 0x000fe2000000000d */
[----:B------:R-:W-:Y:S01]  /*5ad0*/  UISETP.NE.AND UP0, UPT, UR5, URZ, UPT ;  /* 0x000000ff0500728c */ /* 0x000fe2000bf05270 */
[----:B------:R-:W-:Y:S02]  /*5ae0*/  @!P4 PRMT R2, R14, 0x7610, R2 ;  /* 0x000076100e02c816 */ /* 0x000fe40000000002 */
[----:B------:R-:W-:-:S02]  /*5af0*/  @!P0 PRMT R10, R15, 0x7610, R10 ;  /* 0x000076100f0a8816 */ /* 0x000fc4000000000a */
[----:B------:R-:W-:Y:S01]  /*5b00*/  @!P5 PRMT R12, R16, 0x7610, R12 ;  /* 0x00007610100cd816 */ /* 0x000fe2000000000c */
[----:B------:R0:W-:Y:S01]  /*5b10*/  STG.E.U16 desc[UR8][R6.64+-0x4], R2 ;  /* 0xfffffc0206007986 */ /* 0x0001e2000c101508 */
[----:B------:R-:W-:-:S03]  /*5b20*/  @!P6 PRMT R13, R17, 0x7610, R13 ;  /* 0x00007610110de816 */ /* 0x000fc6000000000d */
[----:B------:R0:W-:Y:S04]  /*5b30*/  STG.E.U16 desc[UR8][R6.64+-0x2], R10 ;  /* 0xfffffe0a06007986 */ /* 0x0001e8000c101508 */
[----:B------:R0:W-:Y:S04]  /*5b40*/  STG.E.U16 desc[UR8][R6.64], R12 ;  /* 0x0000000c06007986 */ /* 0x0001e8000c101508 */
[----:B------:R0:W-:Y:S01]  /*5b50*/  STG.E.U16 desc[UR8][R6.64+0x2], R13 ;  /* 0x0000020d06007986 */ /* 0x0001e2000c101508 */
[----:B------:R-:W-:Y:S05]  /*5b60*/  BRA.U UP0, `(.L_x_56) ;  /* 0xfffffffd00bc7547 */ /* 0x000fea000b83ffff */
[----:B------:R-:W-:Y:S05]  /*5b70*/  EXIT ;  /* 0x000000000000794d */ /* 0x000fea0003800000 */
        .weak           $__internal_0_$__cuda_sm20_sqrt_rn_f32_slowpath
        .type           $__internal_0_$__cuda_sm20_sqrt_rn_f32_slowpath,@function
        .size           $__internal_0_$__cuda_sm20_sqrt_rn_f32_slowpath,(.L_x_59 - $__internal_0_$__cuda_sm20_sqrt_rn_f32_slowpath)
$__internal_0_$__cuda_sm20_sqrt_rn_f32_slowpath:
[----:B------:R-:W-:-:S13]  /*5b80*/  LOP3.LUT P0, RZ, R5, 0x7fffffff, RZ, 0xc0, !PT ;  /* 0x7fffffff05ff7812 */ /* 0x000fda000780c0ff */
[----:B------:R-:W-:Y:S01]  /*5b90*/  @!P0 IMAD.MOV.U32 R6, RZ, RZ, R5 ;  /* 0x000000ffff068224 */ /* 0x000fe200078e0005 */
[----:B------:R-:W-:Y:S06]  /*5ba0*/  @!P0 BRA `(.L_x_57) ;  /* 0x0000000000448947 */ /* 0x000fec0003800000 */
[----:B------:R-:W-:-:S13]  /*5bb0*/  FSETP.GEU.FTZ.AND P0, PT, R5, RZ, PT ;  /* 0x000000ff0500720b */ /* 0x000fda0003f1e000 */
[----:B------:R-:W-:Y:S01]  /*5bc0*/  @!P0 IMAD.MOV.U32 R6, RZ, RZ, 0x7fffffff ;  /* 0x7fffffffff068424 */ /* 0x000fe200078e00ff */
[----:B------:R-:W-:Y:S06]  /*5bd0*/  @!P0 BRA `(.L_x_57) ;  /* 0x0000000000388947 */ /* 0x000fec0003800000 */
[----:B------:R-:W-:-:S13]  /*5be0*/  FSETP.GTU.FTZ.AND P0, PT, |R5|, +INF , PT ;  /* 0x7f8000000500780b */ /* 0x000fda0003f1c200 */
[----:B------:R-:W-:Y:S01]  /*5bf0*/  @P0 FADD.FTZ R6, R5, 1 ;  /* 0x3f80000005060421 */ /* 0x000fe20000010000 */
[----:B------:R-:W-:Y:S06]  /*5c00*/  @P0 BRA `(.L_x_57) ;  /* 0x00000000002c0947 */ /* 0x000fec0003800000 */
[----:B------:R-:W-:-:S13]  /*5c10*/  FSETP.NEU.FTZ.AND P0, PT, |R5|, +INF , PT ;  /* 0x7f8000000500780b */ /* 0x000fda0003f1d200 */
[----:B------:R-:W-:Y:S01]  /*5c20*/  @!P0 IMAD.MOV.U32 R6, RZ, RZ, R5 ;  /* 0x000000ffff068224 */ /* 0x000fe200078e0005 */
[----:B------:R-:W-:Y:S06]  /*5c30*/  @!P0 BRA `(.L_x_57) ;  /* 0x0000000000208947 */ /* 0x000fec0003800000 */
[----:B------:R-:W-:-:S04]  /*5c40*/  FFMA R5, R5, 1.84467440737095516160e+19, RZ ;  /* 0x5f80000005057823 */ /* 0x000fc800000000ff */
[----:B------:R-:W0:Y:S02]  /*5c50*/  MUFU.RSQ R6, R5 ;  /* 0x0000000500067308 */ /* 0x000e240000001400 */
[----:B0-----:R-:W-:Y:S01]  /*5c60*/  FMUL.FTZ R8, R5, R6 ;  /* 0x0000000605087220 */ /* 0x001fe20000410000 */
[----:B------:R-:W-:-:S03]  /*5c70*/  FMUL.FTZ R6, R6, 0.5 ;  /* 0x3f00000006067820 */ /* 0x000fc60000410000 */
[----:B------:R-:W-:-:S04]  /*5c80*/  FADD.FTZ R7, -RZ, -R8 ;  /* 0x80000008ff077221 */ /* 0x000fc80000010100 */
[----:B------:R-:W-:-:S04]  /*5c90*/  FFMA R7, R8, R7, R5 ;  /* 0x0000000708077223 */ /* 0x000fc80000000005 */
[----:B------:R-:W-:-:S04]  /*5ca0*/  FFMA R6, R7, R6, R8 ;  /* 0x0000000607067223 */ /* 0x000fc80000000008 */
[----:B------:R-:W-:-:S07]  /*5cb0*/  FMUL.FTZ R6, R6, 2.3283064365386962891e-10 ;  /* 0x2f80000006067820 */ /* 0x000fce0000410000 */
.L_x_57:
[----:B------:R-:W-:Y:S01]  /*5cc0*/  MOV R5, R6 ;  /* 0x0000000600057202 */ /* 0x000fe20000000f00 */
[----:B------:R-:W-:Y:S02]  /*5cd0*/  IMAD.MOV.U32 R6, RZ, RZ, R9 ;  /* 0x000000ffff067224 */ /* 0x000fe400078e0009 */
[----:B------:R-:W-:-:S04]  /*5ce0*/  IMAD.MOV.U32 R7, RZ, RZ, 0x0 ;  /* 0x00000000ff077424 */ /* 0x000fc800078e00ff */
[----:B------:R-:W-:Y:S05]  /*5cf0*/  RET.REL.NODEC R6 `(_Z22flashmla_decode_kernelPK6__halfS1_S1_PS_PKiiiii) ;  /* 0xffffffa006c07950 */ /* 0x000fea0003c3ffff */
.L_x_58:
        /* <DEDUP_REMOVED lines=16> */
.L_x_59:


//--------------------- .nv.shared._ZN3cub18CUB_300001_SM_10006detail11EmptyKernelIvEEvv --------------------------
	.section	.nv.shared._ZN3cub18CUB_300001_SM_10006detail11EmptyKernelIvEEvv,"aw",@nobits
	.sectionflags	@""
	.align	16
	.zero		1024


//--------------------- .nv.shared.reserved.0     --------------------------
	.section	.nv.shared.reserved.0,"aw",@nobits
	.weak		__nv_reservedSMEM_offset_0_alias
	.size		__nv_reservedSMEM_offset_0_alias, 0, 64
	.other		__nv_reservedSMEM_offset_0_alias,@"STO_CUDA_RESERVED_SHARED STV_DEFAULT"
__nv_reservedSMEM_offset_0_alias:
	.zero		0
	.zero		64


//--------------------- .nv.global                --------------------------
	.section	.nv.global,"aw",@nobits
.nv.global:
	.type		_ZN34_INTERNAL_d90979a7_4_k_cu_0ef1df266thrust24THRUST_300001_SM_1000_NS12placeholders2_5E,@object
	.size		_ZN34_INTERNAL_d90979a7_4_k_cu_0ef1df266thrust24THRUST_300001_SM_1000_NS12placeholders2_5E,(_ZN34_INTERNAL_d90979a7_4_k_cu_0ef1df264cuda3std3__45__cpo6cbeginE - _ZN34_INTERNAL_d90979a7_4_k_cu_0ef1df266thrust24THRUST_300001_SM_1000_NS12placeholders2_5E)
_ZN34_INTERNAL_d90979a7_4_k_cu_0ef1df266thrust24THRUST_300001_SM_1000_NS12placeholders2_5E:
	.zero		1
	.type		_ZN34_INTERNAL_d90979a7_4_k_cu_0ef1df264cuda3std3__45__cpo6cbeginE,@object
	.size		_ZN34_INTERNAL_d90979a7_4_k_cu_0ef1df264cuda3std3__45__cpo6cbeginE,(_ZN34_INTERNAL_d90979a7_4_k_cu_0ef1df264cuda3std6ranges3__45__cpo6cbeginE - _ZN34_INTERNAL_d90979a7_4_k_cu_0ef1df264cuda3std3__45__cpo6cbeginE)
_ZN34_INTERNAL_d90979a7_4_k_cu_0ef1df264cuda3std3__45__cpo6cbeginE:
	.zero		1
	.type		_ZN34_INTERNAL_d90979a7_4_k_cu_0ef1df264cuda3std6ranges3__45__cpo6cbeginE,@object
	.size		_ZN34_INTERNAL_d90979a7_4_k_cu_0ef1df264cuda3std6ranges3__45__cpo6cbeginE,(_ZN34_INTERNAL_d90979a7_4_k_cu_0ef1df264cuda3std3__48in_placeE - _ZN34_INTERNAL_d90979a7_4_k_cu_0ef1df264cuda3std6ranges3__45__cpo6cbeginE)
_ZN34_INTERNAL_d90979a7_4_k_cu_0ef1df264cuda3std6ranges3__45__cpo6cbeginE:
	.zero		1
	.type		_ZN34_INTERNAL_d90979a7_4_k_cu_0ef1df264cuda3std3__48in_placeE,@object
	.size		_ZN34_INTERNAL_d90979a7_4_k_cu_0ef1df264cuda3std3__48in_placeE,(_ZN34_INTERNAL_d90979a7_4_k_cu_0ef1df264cuda3std6ranges3__45__cpo4sizeE - _ZN34_INTERNAL_d90979a7_4_k_cu_0ef1df264cuda3std3__48in_placeE)
_ZN34_INTERNAL_d90979a7_4_k_cu_0ef1df264cuda3std3__48in_placeE:
	.zero		1
	.type		_ZN34_INTERNAL_d90979a7_4_k_cu_0ef1df264cuda3std6ranges3__45__cpo4sizeE,@object
	.size		_ZN34_INTERNAL_d90979a7_4_k_cu_0ef1df264cuda3std6ranges3__45__cpo4sizeE,(_ZN34_INTERNAL_d90979a7_4_k_cu_0ef1df266thrust24THRUST_300001_SM_1000_NS12placeholders2_9E - _ZN34_INTERNAL_d90979a7_4_k_cu_0ef1df264cuda3std6ranges3__45__cpo4sizeE)
_ZN34_INTERNAL_d90979a7_4_k_cu_0ef1df264cuda3std6ranges3__45__cpo4sizeE:
	.zero		1
	.type		_ZN34_INTERNAL_d90979a7_4_k_cu_0ef1df266thrust24THRUST_300001_SM_1000_NS12placeholders2_9E,@object
	.size		_ZN34_INTERNAL_d90979a7_4_k_cu_0ef1df266thrust24THRUST_300001_SM_1000_NS12placeholders2_9E,(_ZN34_INTERNAL_d90979a7_4_k_cu_0ef1df264cuda3std3__45__cpo7crbeginE - _ZN34_INTERNAL_d90979a7_4_k_cu_0ef1df266thrust24THRUST_300001_SM_1000_NS12placeholders2_9E)
_ZN34_INTERNAL_d90979a7_4_k_cu_0ef1df266thrust24THRUST_300001_SM_1000_NS12placeholders2_9E:
	.zero		1
	.type		_ZN34_INTERNAL_d90979a7_4_k_cu_0ef1df264cuda3std3__45__cpo7crbeginE,@object
	.size		_ZN34_INTERNAL_d90979a7_4_k_cu_0ef1df264cuda3std3__45__cpo7crbeginE,(_ZN34_INTERNAL_d90979a7_4_k_cu_0ef1df264cuda3std6ranges3__45__cpo4nextE - _ZN34_INTERNAL_d90979a7_4_k_cu_0ef1df264cuda3std3__45__cpo7crbeginE)
_ZN34_INTERNAL_d90979a7_4_k_cu_0ef1df264cuda3std3__45__cpo7crbeginE:
	.zero		1
	.type		_ZN34_INTERNAL_d90979a7_4_k_cu_0ef1df264cuda3std6ranges3__45__cpo4nextE,@object
	.size		_ZN34_INTERNAL_d90979a7_4_k_cu_0ef1df264cuda3std6ranges3__45__cpo4nextE,(_ZN34_INTERNAL_d90979a7_4_k_cu_0ef1df264cuda3std6ranges3__45__cpo4swapE - _ZN34_INTERNAL_d90979a7_4_k_cu_0ef1df264cuda3std6ranges3__45__cpo4nextE)
_ZN34_INTERNAL_d90979a7_4_k_cu_0ef1df264cuda3std6ranges3__45__cpo4nextE:
	.zero		1
	.type		_ZN34_INTERNAL_d90979a7_4_k_cu_0ef1df264cuda3std6ranges3__45__cpo4swapE,@object
	.size		_ZN34_INTERNAL_d90979a7_4_k_cu_0ef1df264cuda3std6ranges3__45__cpo4swapE,(_ZN34_INTERNAL_d90979a7_4_k_cu_0ef1df266thrust24THRUST_300001_SM_1000_NS12placeholders2_1E - _ZN34_INTERNAL_d90979a7_4_k_cu_0ef1df264cuda3std6ranges3__45__cpo4swapE)
_ZN34_INTERNAL_d90979a7_4_k_cu_0ef1df264cuda3std6ranges3__45__cpo4swapE:
	.zero		1
	.type		_ZN34_INTERNAL_d90979a7_4_k_cu_0ef1df266thrust24THRUST_300001_SM_1000_NS12placeholders2_1E,@object
	.size		_ZN34_INTERNAL_d90979a7_4_k_cu_0ef1df266thrust24THRUST_300001_SM_1000_NS12placeholders2_1E,(_ZN34_INTERNAL_d90979a7_4_k_cu_0ef1df266thrust24THRUST_300001_SM_1000_NS12placeholders2_3E - _ZN34_INTERNAL_d90979a7_4_k_cu_0ef1df266thrust24THRUST_300001_SM_1000_NS12placeholders2_1E)
_ZN34_INTERNAL_d90979a7_4_k_cu_0ef1df266thrust24THRUST_300001_SM_1000_NS12placeholders2_1E:
	.zero		1
	.type		_ZN34_INTERNAL_d90979a7_4_k_cu_0ef1df266thrust24THRUST_300001_SM_1000_NS12placeholders2_3E,@object
	.size		_ZN34_INTERNAL_d90979a7_4_k_cu_0ef1df266thrust24THRUST_300001_SM_1000_NS12placeholders2_3E,(_ZN34_INTERNAL_d90979a7_4_k_cu_0ef1df264cuda3std3__45__cpo5beginE - _ZN34_INTERNAL_d90979a7_4_k_cu_0ef1df266thrust24THRUST_300001_SM_1000_NS12placeholders2_3E)
_ZN34_INTERNAL_d90979a7_4_k_cu_0ef1df266thrust24THRUST_300001_SM_1000_NS12placeholders2_3E:
	.zero		1
	.type		_ZN34_INTERNAL_d90979a7_4_k_cu_0ef1df264cuda3std3__45__cpo5beginE,@object
	.size		_ZN34_INTERNAL_d90979a7_4_k_cu_0ef1df264cuda3std3__45__cpo5beginE,(_ZN34_INTERNAL_d90979a7_4_k_cu_0ef1df264cuda3std6ranges3__45__cpo5beginE - _ZN34_INTERNAL_d90979a7_4_k_cu_0ef1df264cuda3std3__45__cpo5beginE)
_ZN34_INTERNAL_d90979a7_4_k_cu_0ef1df264cuda3std3__45__cpo5beginE:
	.zero		1
	.type		_ZN34_INTERNAL_d90979a7_4_k_cu_0ef1df264cuda3std6ranges3__45__cpo5beginE,@object
	.size		_ZN34_INTERNAL_d90979a7_4_k_cu_0ef1df264cuda3std6ranges3__45__cpo5beginE,(_ZN34_INTERNAL_d90979a7_4_k_cu_0ef1df264cuda3std3__436_GLOBAL__N__d90979a7_4_k_cu_0ef1df266ignoreE - _ZN34_INTERNAL_d90979a7_4_k_cu_0ef1df264cuda3std6ranges3__45__cpo5beginE)
_ZN34_INTERNAL_d90979a7_4_k_cu_0ef1df264cuda3std6ranges3__45__cpo5beginE:
	.zero		1
	.type		_ZN34_INTERNAL_d90979a7_4_k_cu_0ef1df264cuda3std3__436_GLOBAL__N__d90979a7_4_k_cu_0ef1df266ignoreE,@object
	.size		_ZN34_INTERNAL_d90979a7_4_k_cu_0ef1df264cuda3std3__436_GLOBAL__N__d90979a7_4_k_cu_0ef1df266ignoreE,(_ZN34_INTERNAL_d90979a7_4_k_cu_0ef1df264cuda3std6ranges3__45__cpo4dataE - _ZN34_INTERNAL_d90979a7_4_k_cu_0ef1df264cuda3std3__436_GLOBAL__N__d90979a7_4_k_cu_0ef1df266ignoreE)
_ZN34_INTERNAL_d90979a7_4_k_cu_0ef1df264cuda3std3__436_GLOBAL__N__d90979a7_4_k_cu_0ef1df266ignoreE:
	.zero		1
	.type		_ZN34_INTERNAL_d90979a7_4_k_cu_0ef1df264cuda3std6ranges3__45__cpo4dataE,@object
	.size		_ZN34_INTERNAL_d90979a7_4_k_cu_0ef1df264cuda3std6ranges3__45__cpo4dataE,(_ZN34_INTERNAL_d90979a7_4_k_cu_0ef1df266thrust24THRUST_300001_SM_1000_NS12placeholders2_7E - _ZN34_INTERNAL_d90979a7_4_k_cu_0ef1df264cuda3std6ranges3__45__cpo4dataE)
_ZN34_INTERNAL_d90979a7_4_k_cu_0ef1df264cuda3std6ranges3__45__cpo4dataE:
	.zero		1
	.type		_ZN34_INTERNAL_d90979a7_4_k_cu_0ef1df266thrust24THRUST_300001_SM_1000_NS12placeholders2_7E,@object
	.size		_ZN34_INTERNAL_d90979a7_4_k_cu_0ef1df266thrust24THRUST_300001_SM_1000_NS12placeholders2_7E,(_ZN34_INTERNAL_d90979a7_4_k_cu_0ef1df264cuda3std3__45__cpo6rbeginE - _ZN34_INTERNAL_d90979a7_4_k_cu_0ef1df266thrust24THRUST_300001_SM_1000_NS12placeholders2_7E)
_ZN34_INTERNAL_d90979a7_4_k_cu_0ef1df266thrust24THRUST_300001_SM_1000_NS12placeholders2_7E:
	.zero		1
	.type		_ZN34_INTERNAL_d90979a7_4_k_cu_0ef1df264cuda3std3__45__cpo6rbeginE,@object
	.size		_ZN34_INTERNAL_d90979a7_4_k_cu_0ef1df264cuda3std3__45__cpo6rbeginE,(_ZN34_INTERNAL_d90979a7_4_k_cu_0ef1df264cuda3std6ranges3__45__cpo7advanceE - _ZN34_INTERNAL_d90979a7_4_k_cu_0ef1df264cuda3std3__45__cpo6rbeginE)
_ZN34_INTERNAL_d90979a7_4_k_cu_0ef1df264cuda3std3__45__cpo6rbeginE:
	.zero		1
	.type		_ZN34_INTERNAL_d90979a7_4_k_cu_0ef1df264cuda3std6ranges3__45__cpo7advanceE,@object
	.size		_ZN34_INTERNAL_d90979a7_4_k_cu_0ef1df264cuda3std6ranges3__45__cpo7advanceE,(_ZN34_INTERNAL_d90979a7_4_k_cu_0ef1df264cuda3std3__47nulloptE - _ZN34_INTERNAL_d90979a7_4_k_cu_0ef1df264cuda3std6ranges3__45__cpo7advanceE)
_ZN34_INTERNAL_d90979a7_4_k_cu_0ef1df264cuda3std6ranges3__45__cpo7advanceE:
	.zero		1
	.type		_ZN34_INTERNAL_d90979a7_4_k_cu_0ef1df264cuda3std3__47nulloptE,@object
	.size		_ZN34_INTERNAL_d90979a7_4_k_cu_0ef1df264cuda3std3__47nulloptE,(_ZN34_INTERNAL_d90979a7_4_k_cu_0ef1df264cuda3std6ranges3__45__cpo8distanceE - _ZN34_INTERNAL_d90979a7_4_k_cu_0ef1df264cuda3std3__47nulloptE)
_ZN34_INTERNAL_d90979a7_4_k_cu_0ef1df264cuda3std3__47nulloptE:
	.zero		1
	.type		_ZN34_INTERNAL_d90979a7_4_k_cu_0ef1df264cuda3std6ranges3__45__cpo8distanceE,@object
	.size		_ZN34_INTERNAL_d90979a7_4_k_cu_0ef1df264cuda3std6ranges3__45__cpo8distanceE,(_ZN34_INTERNAL_d90979a7_4_k_cu_0ef1df266thrust24THRUST_300001_SM_1000_NS12placeholders2_6E - _ZN34_INTERNAL_d90979a7_4_k_cu_0ef1df264cuda3std6ranges3__45__cpo8distanceE)
_ZN34_INTERNAL_d90979a7_4_k_cu_0ef1df264cuda3std6ranges3__45__cpo8distanceE:
	.zero		1
	.type		_ZN34_INTERNAL_d90979a7_4_k_cu_0ef1df266thrust24THRUST_300001_SM_1000_NS12placeholders2_6E,@object
	.size		_ZN34_INTERNAL_d90979a7_4_k_cu_0ef1df266thrust24THRUST_300001_SM_1000_NS12placeholders2_6E,(_ZN34_INTERNAL_d90979a7_4_k_cu_0ef1df264cuda3std3__45__cpo4cendE - _ZN34_INTERNAL_d90979a7_4_k_cu_0ef1df266thrust24THRUST_300001_SM_1000_NS12placeholders2_6E)
_ZN34_INTERNAL_d90979a7_4_k_cu_0ef1df266thrust24THRUST_300001_SM_1000_NS12placeholders2_6E:
	.zero		1
	.type		_ZN34_INTERNAL_d90979a7_4_k_cu_0ef1df264cuda3std3__45__cpo4cendE,@object
	.size		_ZN34_INTERNAL_d90979a7_4_k_cu_0ef1df264cuda3std3__45__cpo4cendE,(_ZN34_INTERNAL_d90979a7_4_k_cu_0ef1df264cuda3std6ranges3__45__cpo4cendE - _ZN34_INTERNAL_d90979a7_4_k_cu_0ef1df264cuda3std3__45__cpo4cendE)
_ZN34_INTERNAL_d90979a7_4_k_cu_0ef1df264cuda3std3__45__cpo4cendE:
	.zero		1
	.type		_ZN34_INTERNAL_d90979a7_4_k_cu_0ef1df264cuda3std6ranges3__45__cpo4cendE,@object
	.size		_ZN34_INTERNAL_d90979a7_4_k_cu_0ef1df264cuda3std6ranges3__45__cpo4cendE,(_ZN34_INTERNAL_d90979a7_4_k_cu_0ef1df264cuda3std3__420unreachable_sentinelE - _ZN34_INTERNAL_d90979a7_4_k_cu_0ef1df264cuda3std6ranges3__45__cpo4cendE)
_ZN34_INTERNAL_d90979a7_4_k_cu_0ef1df264cuda3std6ranges3__45__cpo4cendE:
	.zero		1
	.type		_ZN34_INTERNAL_d90979a7_4_k_cu_0ef1df264cuda3std3__420unreachable_sentinelE,@object
	.size		_ZN34_INTERNAL_d90979a7_4_k_cu_0ef1df264cuda3std3__420unreachable_sentinelE,(_ZN34_INTERNAL_d90979a7_4_k_cu_0ef1df264cuda3std6ranges3__45__cpo5ssizeE - _ZN34_INTERNAL_d90979a7_4_k_cu_0ef1df264cuda3std3__420unreachable_sentinelE)
_ZN34_INTERNAL_d90979a7_4_k_cu_0ef1df264cuda3std3__420unreachable_sentinelE:
	.zero		1
	.type		_ZN34_INTERNAL_d90979a7_4_k_cu_0ef1df264cuda3std6ranges3__45__cpo5ssizeE,@object
	.size		_ZN34_INTERNAL_d90979a7_4_k_cu_0ef1df264cuda3std6ranges3__45__cpo5ssizeE,(_ZN34_INTERNAL_d90979a7_4_k_cu_0ef1df266thrust24THRUST_300001_SM_1000_NS12placeholders3_10E - _ZN34_INTERNAL_d90979a7_4_k_cu_0ef1df264cuda3std6ranges3__45__cpo5ssizeE)
_ZN34_INTERNAL_d90979a7_4_k_cu_0ef1df264cuda3std6ranges3__45__cpo5ssizeE:
	.zero		1
	.type		_ZN34_INTERNAL_d90979a7_4_k_cu_0ef1df266thrust24THRUST_300001_SM_1000_NS12placeholders3_10E,@object
	.size		_ZN34_INTERNAL_d90979a7_4_k_cu_0ef1df266thrust24THRUST_300001_SM_1000_NS12placeholders3_10E,(_ZN34_INTERNAL_d90979a7_4_k_cu_0ef1df264cuda3std3__45__cpo5crendE - _ZN34_INTERNAL_d90979a7_4_k_cu_0ef1df266thrust24THRUST_300001_SM_1000_NS12placeholders3_10E)
_ZN34_INTERNAL_d90979a7_4_k_cu_0ef1df266thrust24THRUST_300001_SM_1000_NS12placeholders3_10E:
	.zero		1
	.type		_ZN34_INTERNAL_d90979a7_4_k_cu_0ef1df264cuda3std3__45__cpo5crendE,@object
	.size		_ZN34_INTERNAL_d90979a7_4_k_cu_0ef1df264cuda3std3__45__cpo5crendE,(_ZN34_INTERNAL_d90979a7_4_k_cu_0ef1df264cuda3std6ranges3__45__cpo4prevE - _ZN34_INTERNAL_d90979a7_4_k_cu_0ef1df264cuda3std3__45__cpo5crendE)
_ZN34_INTERNAL_d90979a7_4_k_cu_0ef1df264cuda3std3__45__cpo5crendE:
	.zero		1
	.type		_ZN34_INTERNAL_d90979a7_4_k_cu_0ef1df264cuda3std6ranges3__45__cpo4prevE,@object
	.size		_ZN34_INTERNAL_d90979a7_4_k_cu_0ef1df264cuda3std6ranges3__45__cpo4prevE,(_ZN34_INTERNAL_d90979a7_4_k_cu_0ef1df264cuda3std6ranges3__45__cpo9iter_moveE - _ZN34_INTERNAL_d90979a7_4_k_cu_0ef1df264cuda3std6ranges3__45__cpo4prevE)
_ZN34_INTERNAL_d90979a7_4_k_cu_0ef1df264cuda3std6ranges3__45__cpo4prevE:
	.zero		1
	.type		_ZN34_INTERNAL_d90979a7_4_k_cu_0ef1df264cuda3std6ranges3__45__cpo9iter_moveE,@object
	.size		_ZN34_INTERNAL_d90979a7_4_k_cu_0ef1df264cuda3std6ranges3__45__cpo9iter_moveE,(_ZN34_INTERNAL_d90979a7_4_k_cu_0ef1df266thrust24THRUST_300001_SM_1000_NS12placeholders2_2E - _ZN34_INTERNAL_d90979a7_4_k_cu_0ef1df264cuda3std6ranges3__45__cpo9iter_moveE)
_ZN34_INTERNAL_d90979a7_4_k_cu_0ef1df264cuda3std6ranges3__45__cpo9iter_moveE:
	.zero		1
	.type		_ZN34_INTERNAL_d90979a7_4_k_cu_0ef1df266thrust24THRUST_300001_SM_1000_NS12placeholders2_2E,@object
	.size		_ZN34_INTERNAL_d90979a7_4_k_cu_0ef1df266thrust24THRUST_300001_SM_1000_NS12placeholders2_2E,(_ZN34_INTERNAL_d90979a7_4_k_cu_0ef1df266thrust24THRUST_300001_SM_1000_NS12placeholders2_4E - _ZN34_INTERNAL_d90979a7_4_k_cu_0ef1df266thrust24THRUST_300001_SM_1000_NS12placeholders2_2E)
_ZN34_INTERNAL_d90979a7_4_k_cu_0ef1df266thrust24THRUST_300001_SM_1000_NS12placeholders2_2E:
	.zero		1
	.type		_ZN34_INTERNAL_d90979a7_4_k_cu_0ef1df266thrust24THRUST_300001_SM_1000_NS12placeholders2_4E,@object
	.size		_ZN34_INTERNAL_d90979a7_4_k_cu_0ef1df266thrust24THRUST_300001_SM_1000_NS12placeholders2_4E,(_ZN34_INTERNAL_d90979a7_4_k_cu_0ef1df264cuda3std3__45__cpo3endE - _ZN34_INTERNAL_d90979a7_4_k_cu_0ef1df266thrust24THRUST_300001_SM_1000_NS12placeholders2_4E)
_ZN34_INTERNAL_d90979a7_4_k_cu_0ef1df266thrust24THRUST_300001_SM_1000_NS12placeholders2_4E:
	.zero		1
	.type		_ZN34_INTERNAL_d90979a7_4_k_cu_0ef1df264cuda3std3__45__cpo3endE,@object
	.size		_ZN34_INTERNAL_d90979a7_4_k_cu_0ef1df264cuda3std3__45__cpo3endE,(_ZN34_INTERNAL_d90979a7_4_k_cu_0ef1df264cuda3std6ranges3__45__cpo3endE - _ZN34_INTERNAL_d90979a7_4_k_cu_0ef1df264cuda3std3__45__cpo3endE)
_ZN34_INTERNAL_d90979a7_4_k_cu_0ef1df264cuda3std3__45__cpo3endE:
	.zero		1
	.type		_ZN34_INTERNAL_d90979a7_4_k_cu_0ef1df264cuda3std6ranges3__45__cpo3endE,@object
	.size		_ZN34_INTERNAL_d90979a7_4_k_cu_0ef1df264cuda3std6ranges3__45__cpo3endE,(_ZN34_INTERNAL_d90979a7_4_k_cu_0ef1df264cuda3std3__419piecewise_constructE - _ZN34_INTERNAL_d90979a7_4_k_cu_0ef1df264cuda3std6ranges3__45__cpo3endE)
_ZN34_INTERNAL_d90979a7_4_k_cu_0ef1df264cuda3std6ranges3__45__cpo3endE:
	.zero		1
	.type		_ZN34_INTERNAL_d90979a7_4_k_cu_0ef1df264cuda3std3__419piecewise_constructE,@object
	.size		_ZN34_INTERNAL_d90979a7_4_k_cu_0ef1df264cuda3std3__419piecewise_constructE,(_ZN34_INTERNAL_d90979a7_4_k_cu_0ef1df264cuda3std6ranges3__45__cpo5cdataE - _ZN34_INTERNAL_d90979a7_4_k_cu_0ef1df264cuda3std3__419piecewise_constructE)
_ZN34_INTERNAL_d90979a7_4_k_cu_0ef1df264cuda3std3__419piecewise_constructE:
	.zero		1
	.type		_ZN34_INTERNAL_d90979a7_4_k_cu_0ef1df264cuda3std6ranges3__45__cpo5cdataE,@object
	.size		_ZN34_INTERNAL_d90979a7_4_k_cu_0ef1df264cuda3std6ranges3__45__cpo5cdataE,(_ZN34_INTERNAL_d90979a7_4_k_cu_0ef1df266thrust24THRUST_300001_SM_1000_NS12placeholders2_8E - _ZN34_INTERNAL_d90979a7_4_k_cu_0ef1df264cuda3std6ranges3__45__cpo5cdataE)
_ZN34_INTERNAL_d90979a7_4_k_cu_0ef1df264cuda3std6ranges3__45__cpo5cdataE:
	.zero		1
	.type		_ZN34_INTERNAL_d90979a7_4_k_cu_0ef1df266thrust24THRUST_300001_SM_1000_NS12placeholders2_8E,@object
	.size		_ZN34_INTERNAL_d90979a7_4_k_cu_0ef1df266thrust24THRUST_300001_SM_1000_NS12placeholders2_8E,(_ZN34_INTERNAL_d90979a7_4_k_cu_0ef1df264cuda3std3__45__cpo4rendE - _ZN34_INTERNAL_d90979a7_4_k_cu_0ef1df266thrust24THRUST_300001_SM_1000_NS12placeholders2_8E)
_ZN34_INTERNAL_d90979a7_4_k_cu_0ef1df266thrust24THRUST_300001_SM_1000_NS12placeholders2_8E:
	.zero		1
	.type		_ZN34_INTERNAL_d90979a7_4_k_cu_0ef1df264cuda3std3__45__cpo4rendE,@object
	.size		_ZN34_INTERNAL_d90979a7_4_k_cu_0ef1df264cuda3std3__45__cpo4rendE,(_ZN34_INTERNAL_d90979a7_4_k_cu_0ef1df264cuda3std6ranges3__45__cpo9iter_swapE - _ZN34_INTERNAL_d90979a7_4_k_cu_0ef1df264cuda3std3__45__cpo4rendE)
_ZN34_INTERNAL_d90979a7_4_k_cu_0ef1df264cuda3std3__45__cpo4rendE:
	.zero		1
	.type		_ZN34_INTERNAL_d90979a7_4_k_cu_0ef1df264cuda3std6ranges3__45__cpo9iter_swapE,@object
	.size		_ZN34_INTERNAL_d90979a7_4_k_cu_0ef1df264cuda3std6ranges3__45__cpo9iter_swapE,(_ZN34_INTERNAL_d90979a7_4_k_cu_0ef1df264cuda3std3__48unexpectE - _ZN34_INTERNAL_d90979a7_4_k_cu_0ef1df264cuda3std6ranges3__45__cpo9iter_swapE)
_ZN34_INTERNAL_d90979a7_4_k_cu_0ef1df264cuda3std6ranges3__45__cpo9iter_swapE:
	.zero		1
	.type		_ZN34_INTERNAL_d90979a7_4_k_cu_0ef1df264cuda3std3__48unexpectE,@object
	.size		_ZN34_INTERNAL_d90979a7_4_k_cu_0ef1df264cuda3std3__48unexpectE,(_ZN34_INTERNAL_d90979a7_4_k_cu_0ef1df266thrust24THRUST_300001_SM_1000_NS6system6detail10sequential3seqE - _ZN34_INTERNAL_d90979a7_4_k_cu_0ef1df264cuda3std3__48unexpectE)
_ZN34_INTERNAL_d90979a7_4_k_cu_0ef1df264cuda3std3__48unexpectE:
	.zero		1
	.type		_ZN34_INTERNAL_d90979a7_4_k_cu_0ef1df266thrust24THRUST_300001_SM_1000_NS6system6detail10sequential3seqE,@object
	.size		_ZN34_INTERNAL_d90979a7_4_k_cu_0ef1df266thrust24THRUST_300001_SM_1000_NS6system6detail10sequential3seqE,(.L_29 - _ZN34_INTERNAL_d90979a7_4_k_cu_0ef1df266thrust24THRUST_300001_SM_1000_NS6system6detail10sequential3seqE)
_ZN34_INTERNAL_d90979a7_4_k_cu_0ef1df266thrust24THRUST_300001_SM_1000_NS6system6detail10sequential3seqE:
	.zero		1
.L_29:


//--------------------- .nv.shared._Z11tma_examplev --------------------------
	.section	.nv.shared._Z11tma_examplev,"aw",@nobits
	.sectionflags	@""
	.align	16
	.zero		1024


//--------------------- .nv.shared._Z29stream_ordered_memory_examplev --------------------------
	.section	.nv.shared._Z29stream_ordered_memory_examplev,"aw",@nobits
	.sectionflags	@""
	.align	16
	.zero		1024


//--------------------- .nv.shared._Z23thunder_mla_mega_kernelPK6__halfS1_S1_S1_S1_PS_PKiiiiii --------------------------
	.section	.nv.shared._Z23thunder_mla_mega_kernelPK6__halfS1_S1_S1_S1_PS_PKiiiiii,"aw",@nobits
	.sectionflags	@""
	.align	16
	.zero		1024


//--------------------- .nv.shared._Z22flashmla_decode_kernelPK6__halfS1_S1_PS_PKiiiii --------------------------
	.section	.nv.shared._Z22flashmla_decode_kernelPK6__halfS1_S1_PS_PKiiiii,"aw",@nobits
	.sectionflags	@""
	.align	16
	.zero		1024


//--------------------- .nv.constant0._ZN3cub18CUB_300001_SM_10006detail11EmptyKernelIvEEvv --------------------------
	.section	.nv.constant0._ZN3cub18CUB_300001_SM_10006detail11EmptyKernelIvEEvv,"a",@progbits
	.sectionflags	@""
	.align	4
.nv.constant0._ZN3cub18CUB_300001_SM_10006detail11EmptyKernelIvEEvv:
	.zero		896


//--------------------- .nv.constant0._Z11tma_examplev --------------------------
	.section	.nv.constant0._Z11tma_examplev,"a",@progbits
	.sectionflags	@""
	.align	4
.nv.constant0._Z11tma_examplev:
	.zero		896


//--------------------- .nv.constant0._Z29stream_ordered_memory_examplev --------------------------
	.section	.nv.constant0._Z29stream_ordered_memory_examplev,"a",@progbits
	.sectionflags	@""
	.align	4
.nv.constant0._Z29stream_ordered_memory_examplev:
	.zero		896


//--------------------- .nv.constant0._Z23thunder_mla_mega_kernelPK6__halfS1_S1_S1_S1_PS_PKiiiiii --------------------------
	.section	.nv.constant0._Z23thunder_mla_mega_kernelPK6__halfS1_S1_S1_S1_PS_PKiiiiii,"a",@progbits
	.sectionflags	@""
	.align	4
.nv.constant0._Z23thunder_mla_mega_kernelPK6__halfS1_S1_S1_S1_PS_PKiiiiii:
	.zero		972


//--------------------- .nv.constant0._Z22flashmla_decode_kernelPK6__halfS1_S1_PS_PKiiiii --------------------------
	.section	.nv.constant0._Z22flashmla_decode_kernelPK6__halfS1_S1_PS_PKiiiii,"a",@progbits
	.sectionflags	@""
	.align	4
.nv.constant0._Z22flashmla_decode_kernelPK6__halfS1_S1_PS_PKiiiii:
	.zero		952


//--------------------- SYMBOLS --------------------------

	.type		.nv.reservedSmem.offset0,@object
	.size		.nv.reservedSmem.offset0,0x4
	.type		.nv.reservedSmem.cap,@object
	.size		.nv.reservedSmem.cap,0x4
